	.version 1.4
	.target sm_11, map_f64_to_f32
	// compiled with C:\Program Files\NVIDIA GPU Computing Toolkit\CUDA\v5.0\bin\/../open64/lib//be.exe
	// nvopencc 4.1 built on 2012-09-25

	//-----------------------------------------------------------
	// Compiling C:/Users/Dawid/AppData/Local/Temp/tmpxft_00000f1c_00000000-11_FractalsCuda.cpp3.i (C:/Users/Dawid/AppData/Local/Temp/ccBI#.a05400)
	//-----------------------------------------------------------

	//-----------------------------------------------------------
	// Options:
	//-----------------------------------------------------------
	//  Target:ptx, ISA:sm_11, Endian:little, Pointer Size:64
	//  -O3	(Optimization level)
	//  -g0	(Debug level)
	//  -m2	(Report advisories)
	//-----------------------------------------------------------

	.file	1	"C:/Users/Dawid/AppData/Local/Temp/tmpxft_00000f1c_00000000-10_FractalsCuda.cudafe2.gpu"
	.file	2	"C:/Users/Dawid/Documents/Visual Studio 2010/Projects/Parallelity/Fractals/Gen/FractalsCuda.cu"
	.file	3	"c:\program files (x86)\microsoft visual studio 10.0\vc\include\codeanalysis\sourceannotations.h"
	.file	4	"C:\Program Files\NVIDIA GPU Computing Toolkit\CUDA\v5.0\bin\/../include\crt/device_runtime.h"
	.file	5	"C:\Program Files\NVIDIA GPU Computing Toolkit\CUDA\v5.0\bin\/../include\host_defines.h"
	.file	6	"C:\Program Files\NVIDIA GPU Computing Toolkit\CUDA\v5.0\bin\/../include\builtin_types.h"
	.file	7	"c:\program files\nvidia gpu computing toolkit\cuda\v5.0\include\device_types.h"
	.file	8	"c:\program files\nvidia gpu computing toolkit\cuda\v5.0\include\host_defines.h"
	.file	9	"c:\program files\nvidia gpu computing toolkit\cuda\v5.0\include\driver_types.h"
	.file	10	"c:\program files\nvidia gpu computing toolkit\cuda\v5.0\include\surface_types.h"
	.file	11	"c:\program files\nvidia gpu computing toolkit\cuda\v5.0\include\texture_types.h"
	.file	12	"c:\program files\nvidia gpu computing toolkit\cuda\v5.0\include\vector_types.h"
	.file	13	"c:\program files\nvidia gpu computing toolkit\cuda\v5.0\include\builtin_types.h"
	.file	14	"C:\Program Files\NVIDIA GPU Computing Toolkit\CUDA\v5.0\bin\/../include\device_launch_parameters.h"
	.file	15	"c:\program files\nvidia gpu computing toolkit\cuda\v5.0\include\crt\storage_class.h"
	.file	16	"C:\Program Files\NVIDIA GPU Computing Toolkit\CUDA\v5.0\bin\/../include\common_functions.h"
	.file	17	"c:\program files\nvidia gpu computing toolkit\cuda\v5.0\include\math_functions.h"
	.file	18	"c:\program files\nvidia gpu computing toolkit\cuda\v5.0\include\math_constants.h"
	.file	19	"c:\program files\nvidia gpu computing toolkit\cuda\v5.0\include\device_functions.h"
	.file	20	"c:\program files\nvidia gpu computing toolkit\cuda\v5.0\include\sm_11_atomic_functions.h"
	.file	21	"c:\program files\nvidia gpu computing toolkit\cuda\v5.0\include\sm_12_atomic_functions.h"
	.file	22	"c:\program files\nvidia gpu computing toolkit\cuda\v5.0\include\sm_13_double_functions.h"
	.file	23	"c:\program files\nvidia gpu computing toolkit\cuda\v5.0\include\sm_20_atomic_functions.h"
	.file	24	"c:\program files\nvidia gpu computing toolkit\cuda\v5.0\include\sm_35_atomic_functions.h"
	.file	25	"c:\program files\nvidia gpu computing toolkit\cuda\v5.0\include\sm_20_intrinsics.h"
	.file	26	"c:\program files\nvidia gpu computing toolkit\cuda\v5.0\include\sm_30_intrinsics.h"
	.file	27	"c:\program files\nvidia gpu computing toolkit\cuda\v5.0\include\sm_35_intrinsics.h"
	.file	28	"c:\program files\nvidia gpu computing toolkit\cuda\v5.0\include\surface_functions.h"
	.file	29	"c:\program files\nvidia gpu computing toolkit\cuda\v5.0\include\texture_fetch_functions.h"
	.file	30	"c:\program files\nvidia gpu computing toolkit\cuda\v5.0\include\texture_indirect_functions.h"
	.file	31	"c:\program files\nvidia gpu computing toolkit\cuda\v5.0\include\surface_indirect_functions.h"
	.file	32	"c:\program files\nvidia gpu computing toolkit\cuda\v5.0\include\math_functions_dbl_ptx1.h"


	.entry ship (
		.param .u64 __cudaparm_ship_output,
		.param .u64 __cudaparm_ship_width,
		.param .u64 __cudaparm_ship_height,
		.param .u64 __cudaparm_ship_scale,
		.param .u64 __cudaparm_ship_origin_x,
		.param .u64 __cudaparm_ship_origin_y,
		.param .u64 __cudaparm_ship_threshold,
		.param .u64 __cudaparm_ship_iterations)
	{
	.reg .u16 %rh<8>;
	.reg .u32 %r<50>;
	.reg .u64 %rd<13>;
	.reg .f32 %f<15>;
	.reg .f64 %fd<36>;
	.reg .pred %p<8>;
	.loc	2	189	0
$LDWbegin_ship:
	.loc	2	191	0
	ld.param.u64 	%rd1, [__cudaparm_ship_width];
	ld.global.s32 	%r1, [%rd1+0];
	ld.param.u64 	%rd2, [__cudaparm_ship_height];
	ld.global.s32 	%r2, [%rd2+0];
	.loc	2	200	0
	mul.lo.s32 	%r3, %r1, %r2;
	mov.u16 	%rh1, %ntid.x;
	mov.u16 	%rh2, %ntid.y;
	mov.u16 	%rh3, %ctaid.x;
	mul.wide.u16 	%r4, %rh3, %rh1;
	mov.u16 	%rh4, %ctaid.y;
	mul.wide.u16 	%r5, %rh4, %rh2;
	mov.u16 	%rh5, %nctaid.x;
	mul.wide.u16 	%r6, %rh5, %rh1;
	cvt.rn.f64.u32 	%fd1, %r6;
	mov.u16 	%rh6, %nctaid.y;
	mul.wide.u16 	%r7, %rh6, %rh2;
	cvt.rn.f64.u32 	%fd2, %r7;
	mul.f64 	%fd3, %fd2, %fd1;
	cvt.rzi.s32.f64 	%r8, %fd3;
	cvt.u32.u16 	%r9, %tid.x;
	add.u32 	%r10, %r9, %r4;
	cvt.rn.f64.u32 	%fd4, %r10;
	cvt.u32.u16 	%r11, %tid.y;
	add.u32 	%r12, %r11, %r5;
	cvt.rn.f64.u32 	%fd5, %r12;
	mad.rn.f64 	%fd6, %fd1, %fd5, %fd4;
	rem.s32 	%r13, %r3, %r8;
	div.s32 	%r14, %r3, %r8;
	cvt.rzi.s32.f64 	%r15, %fd6;
	mov.s32 	%r16, 0;
	setp.gt.s32 	%p1, %r13, %r16;
	selp.s32 	%r17, 1, 0, %p1;
	add.s32 	%r18, %r14, %r17;
	mul.lo.s32 	%r19, %r15, %r18;
	mov.s32 	%r20, %r19;
	add.s32 	%r21, %r18, %r19;
	min.s32 	%r22, %r3, %r21;
	setp.le.s32 	%p2, %r22, %r19;
	@%p2 bra 	$Lt_0_4354;
	sub.s32 	%r23, %r22, %r19;
	mov.s32 	%r24, 1;
	max.s32 	%r25, %r23, %r24;
	shr.s32 	%r26, %r1, 31;
	mov.s32 	%r27, 1;
	and.b32 	%r28, %r26, %r27;
	add.s32 	%r29, %r28, %r1;
	shr.s32 	%r30, %r29, 1;
	shr.s32 	%r31, %r2, 31;
	mov.s32 	%r32, 1;
	and.b32 	%r33, %r31, %r32;
	add.s32 	%r34, %r33, %r2;
	shr.s32 	%r35, %r34, 1;
	cvt.rn.f64.s32 	%fd7, %r30;
	cvt.rn.f32.s32 	%f1, %r30;
	cvt.rn.f64.s32 	%fd8, %r35;
	cvt.rn.f32.s32 	%f2, %r35;
	ld.param.u64 	%rd3, [__cudaparm_ship_output];
	ld.param.u64 	%rd4, [__cudaparm_ship_iterations];
	ld.param.u64 	%rd5, [__cudaparm_ship_origin_y];
	ld.param.u64 	%rd6, [__cudaparm_ship_origin_x];
	ld.param.u64 	%rd7, [__cudaparm_ship_scale];
	mov.s32 	%r36, %r25;
$Lt_0_4866:
 //<loop> Loop body line 200, nesting depth: 1, estimated iterations: unknown
	ld.param.u64 	%rd7, [__cudaparm_ship_scale];
	.loc	2	202	0
	ld.global.f32 	%f3, [%rd7+0];
	cvt.f64.f32 	%fd9, %f3;
	rem.s32 	%r37, %r20, %r1;
	cvt.rn.f64.s32 	%fd10, %r37;
	sub.f64 	%fd11, %fd7, %fd10;
	mul.f64 	%fd12, %fd9, %fd11;
	cvt.rn.f32.f64 	%f4, %fd12;
	div.full.f32 	%f5, %f4, %f1;
	cvt.f64.f32 	%fd13, %f5;
	.loc	2	200	0
	ld.param.u64 	%rd6, [__cudaparm_ship_origin_x];
	.loc	2	202	0
	ld.global.f32 	%f6, [%rd6+0];
	cvt.f64.f32 	%fd14, %f6;
	sub.f64 	%fd15, %fd13, %fd14;
	.loc	2	203	0
	div.s32 	%r38, %r20, %r1;
	cvt.rn.f64.s32 	%fd16, %r38;
	sub.f64 	%fd17, %fd8, %fd16;
	mul.f64 	%fd18, %fd9, %fd17;
	cvt.rn.f32.f64 	%f7, %fd18;
	div.full.f32 	%f8, %f7, %f2;
	cvt.f64.f32 	%fd19, %f8;
	.loc	2	200	0
	ld.param.u64 	%rd5, [__cudaparm_ship_origin_y];
	.loc	2	203	0
	ld.global.f32 	%f9, [%rd5+0];
	cvt.f64.f32 	%fd20, %f9;
	sub.f64 	%fd21, %fd19, %fd20;
	.loc	2	205	0
	mov.f64 	%fd22, %fd15;
	mov.f64 	%fd23, %fd21;
	.loc	2	200	0
	ld.param.u64 	%rd4, [__cudaparm_ship_iterations];
	.loc	2	205	0
	ld.global.s32 	%r39, [%rd4+0];
	mov.u32 	%r40, 0;
	setp.le.s32 	%p3, %r39, %r40;
	@%p3 bra 	$Lt_0_6658;
	mov.s32 	%r41, 1;
	max.s32 	%r42, %r39, %r41;
	ld.param.u64 	%rd8, [__cudaparm_ship_threshold];
	ld.global.f32 	%f10, [%rd8+0];
	cvt.f64.f32 	%fd24, %f10;
	mov.s32 	%r43, 0;
	mov.s32 	%r44, %r42;
$Lt_0_5634:
 //<loop> Loop body line 205, nesting depth: 2, estimated iterations: unknown
	.loc	2	143	0
	abs.f64 	%fd25, %fd22;
	abs.f64 	%fd26, %fd23;
	mul.f64 	%fd27, %fd25, %fd26;
	mad.rn.f64 	%fd28, %fd25, %fd26, %fd27;
	.loc	2	210	0
	mul.f64 	%fd29, %fd26, %fd26;
	mul.f64 	%fd30, %fd25, %fd25;
	sub.f64 	%fd31, %fd30, %fd29;
	.loc	2	211	0
	add.f64 	%fd22, %fd15, %fd31;
	add.f64 	%fd32, %fd28, %fd21;
	mov.f64 	%fd23, %fd32;
	.loc	2	214	0
	mul.f64 	%fd33, %fd32, %fd32;
	mad.rn.f64 	%fd34, %fd22, %fd22, %fd33;
	setp.lt.f64 	%p4, %fd24, %fd34;
	@%p4 bra 	$Lt_0_5122;
	.loc	2	207	0
	add.s32 	%r43, %r43, 1;
	setp.gt.s32 	%p5, %r39, %r43;
	@%p5 bra 	$Lt_0_5634;
	bra.uni 	$Lt_0_5122;
$Lt_0_6658:
	mov.s32 	%r43, 0;
$Lt_0_5122:
$LDWendi_fdividef_251_1:
	.loc	2	159	0
	cvt.rn.f32.s32 	%f11, %r43;
	cvt.rn.f32.s32 	%f12, %r39;
	div.full.f32 	%f13, %f11, %f12;
	cvt.rzi.s32.f64 	%r45, %fd10;
	cvt.rzi.s32.f64 	%r46, %fd16;
	mul.lo.s32 	%r47, %r1, %r46;
	add.s32 	%r48, %r45, %r47;
	cvt.s64.s32 	%rd9, %r48;
	mul.wide.s32 	%rd10, %r48, 4;
	.loc	2	200	0
	ld.param.u64 	%rd3, [__cudaparm_ship_output];
	.loc	2	159	0
	add.u64 	%rd11, %rd3, %rd10;
	st.global.f32 	[%rd11+0], %f13;
	.loc	2	200	0
	add.s32 	%r20, %r20, 1;
	setp.gt.s32 	%p6, %r22, %r20;
	@%p6 bra 	$Lt_0_4866;
$Lt_0_4354:
	.loc	2	219	0
	exit;
$LDWend_ship:
	} // ship

	.entry mandelbrot (
		.param .u64 __cudaparm_mandelbrot_output,
		.param .u64 __cudaparm_mandelbrot_width,
		.param .u64 __cudaparm_mandelbrot_height,
		.param .u64 __cudaparm_mandelbrot_scale,
		.param .u64 __cudaparm_mandelbrot_origin_x,
		.param .u64 __cudaparm_mandelbrot_origin_y,
		.param .u64 __cudaparm_mandelbrot_threshold,
		.param .u64 __cudaparm_mandelbrot_iterations)
	{
	.reg .u16 %rh<8>;
	.reg .u32 %r<50>;
	.reg .u64 %rd<13>;
	.reg .f32 %f<15>;
	.reg .f64 %fd<34>;
	.reg .pred %p<8>;
	.loc	2	229	0
$LDWbegin_mandelbrot:
	.loc	2	231	0
	ld.param.u64 	%rd1, [__cudaparm_mandelbrot_width];
	ld.global.s32 	%r1, [%rd1+0];
	ld.param.u64 	%rd2, [__cudaparm_mandelbrot_height];
	ld.global.s32 	%r2, [%rd2+0];
	.loc	2	240	0
	mul.lo.s32 	%r3, %r1, %r2;
	mov.u16 	%rh1, %ntid.x;
	mov.u16 	%rh2, %ntid.y;
	mov.u16 	%rh3, %ctaid.x;
	mul.wide.u16 	%r4, %rh3, %rh1;
	mov.u16 	%rh4, %ctaid.y;
	mul.wide.u16 	%r5, %rh4, %rh2;
	mov.u16 	%rh5, %nctaid.x;
	mul.wide.u16 	%r6, %rh5, %rh1;
	cvt.rn.f64.u32 	%fd1, %r6;
	mov.u16 	%rh6, %nctaid.y;
	mul.wide.u16 	%r7, %rh6, %rh2;
	cvt.rn.f64.u32 	%fd2, %r7;
	mul.f64 	%fd3, %fd2, %fd1;
	cvt.rzi.s32.f64 	%r8, %fd3;
	cvt.u32.u16 	%r9, %tid.x;
	add.u32 	%r10, %r9, %r4;
	cvt.rn.f64.u32 	%fd4, %r10;
	cvt.u32.u16 	%r11, %tid.y;
	add.u32 	%r12, %r11, %r5;
	cvt.rn.f64.u32 	%fd5, %r12;
	mad.rn.f64 	%fd6, %fd1, %fd5, %fd4;
	rem.s32 	%r13, %r3, %r8;
	div.s32 	%r14, %r3, %r8;
	cvt.rzi.s32.f64 	%r15, %fd6;
	mov.s32 	%r16, 0;
	setp.gt.s32 	%p1, %r13, %r16;
	selp.s32 	%r17, 1, 0, %p1;
	add.s32 	%r18, %r14, %r17;
	mul.lo.s32 	%r19, %r15, %r18;
	mov.s32 	%r20, %r19;
	add.s32 	%r21, %r18, %r19;
	min.s32 	%r22, %r3, %r21;
	setp.le.s32 	%p2, %r22, %r19;
	@%p2 bra 	$Lt_1_3330;
	sub.s32 	%r23, %r22, %r19;
	mov.s32 	%r24, 1;
	max.s32 	%r25, %r23, %r24;
	shr.s32 	%r26, %r1, 31;
	mov.s32 	%r27, 1;
	and.b32 	%r28, %r26, %r27;
	add.s32 	%r29, %r28, %r1;
	shr.s32 	%r30, %r29, 1;
	shr.s32 	%r31, %r2, 31;
	mov.s32 	%r32, 1;
	and.b32 	%r33, %r31, %r32;
	add.s32 	%r34, %r33, %r2;
	shr.s32 	%r35, %r34, 1;
	cvt.rn.f64.s32 	%fd7, %r30;
	cvt.rn.f32.s32 	%f1, %r30;
	cvt.rn.f64.s32 	%fd8, %r35;
	cvt.rn.f32.s32 	%f2, %r35;
	ld.param.u64 	%rd3, [__cudaparm_mandelbrot_output];
	ld.param.u64 	%rd4, [__cudaparm_mandelbrot_iterations];
	ld.param.u64 	%rd5, [__cudaparm_mandelbrot_origin_y];
	ld.param.u64 	%rd6, [__cudaparm_mandelbrot_origin_x];
	ld.param.u64 	%rd7, [__cudaparm_mandelbrot_scale];
	mov.s32 	%r36, %r25;
$Lt_1_3842:
 //<loop> Loop body line 240, nesting depth: 1, estimated iterations: unknown
	ld.param.u64 	%rd7, [__cudaparm_mandelbrot_scale];
	.loc	2	242	0
	ld.global.f32 	%f3, [%rd7+0];
	cvt.f64.f32 	%fd9, %f3;
	rem.s32 	%r37, %r20, %r1;
	cvt.rn.f64.s32 	%fd10, %r37;
	sub.f64 	%fd11, %fd7, %fd10;
	mul.f64 	%fd12, %fd9, %fd11;
	cvt.rn.f32.f64 	%f4, %fd12;
	div.full.f32 	%f5, %f4, %f1;
	cvt.f64.f32 	%fd13, %f5;
	.loc	2	240	0
	ld.param.u64 	%rd6, [__cudaparm_mandelbrot_origin_x];
	.loc	2	242	0
	ld.global.f32 	%f6, [%rd6+0];
	cvt.f64.f32 	%fd14, %f6;
	sub.f64 	%fd15, %fd13, %fd14;
	.loc	2	243	0
	div.s32 	%r38, %r20, %r1;
	cvt.rn.f64.s32 	%fd16, %r38;
	sub.f64 	%fd17, %fd8, %fd16;
	mul.f64 	%fd18, %fd9, %fd17;
	cvt.rn.f32.f64 	%f7, %fd18;
	div.full.f32 	%f8, %f7, %f2;
	cvt.f64.f32 	%fd19, %f8;
	.loc	2	240	0
	ld.param.u64 	%rd5, [__cudaparm_mandelbrot_origin_y];
	.loc	2	243	0
	ld.global.f32 	%f9, [%rd5+0];
	cvt.f64.f32 	%fd20, %f9;
	sub.f64 	%fd21, %fd19, %fd20;
	.loc	2	245	0
	mov.f64 	%fd22, %fd15;
	mov.f64 	%fd23, %fd21;
	.loc	2	240	0
	ld.param.u64 	%rd4, [__cudaparm_mandelbrot_iterations];
	.loc	2	245	0
	ld.global.s32 	%r39, [%rd4+0];
	mov.u32 	%r40, 0;
	setp.le.s32 	%p3, %r39, %r40;
	@%p3 bra 	$Lt_1_5634;
	mov.s32 	%r41, 1;
	max.s32 	%r42, %r39, %r41;
	ld.param.u64 	%rd8, [__cudaparm_mandelbrot_threshold];
	ld.global.f32 	%f10, [%rd8+0];
	cvt.f64.f32 	%fd24, %f10;
	mov.s32 	%r43, 0;
	mov.s32 	%r44, %r42;
$Lt_1_4610:
 //<loop> Loop body line 245, nesting depth: 2, estimated iterations: unknown
	.loc	2	143	0
	mul.f64 	%fd25, %fd22, %fd23;
	mad.rn.f64 	%fd26, %fd22, %fd23, %fd25;
	.loc	2	249	0
	mul.f64 	%fd27, %fd23, %fd23;
	mul.f64 	%fd28, %fd22, %fd22;
	sub.f64 	%fd29, %fd28, %fd27;
	.loc	2	250	0
	add.f64 	%fd22, %fd15, %fd29;
	add.f64 	%fd30, %fd26, %fd21;
	mov.f64 	%fd23, %fd30;
	.loc	2	253	0
	mul.f64 	%fd31, %fd30, %fd30;
	mad.rn.f64 	%fd32, %fd22, %fd22, %fd31;
	setp.lt.f64 	%p4, %fd24, %fd32;
	@%p4 bra 	$Lt_1_4098;
	.loc	2	247	0
	add.s32 	%r43, %r43, 1;
	setp.gt.s32 	%p5, %r39, %r43;
	@%p5 bra 	$Lt_1_4610;
	bra.uni 	$Lt_1_4098;
$Lt_1_5634:
	mov.s32 	%r43, 0;
$Lt_1_4098:
$LDWendi_fdividef_252_1:
	.loc	2	159	0
	cvt.rn.f32.s32 	%f11, %r43;
	cvt.rn.f32.s32 	%f12, %r39;
	div.full.f32 	%f13, %f11, %f12;
	cvt.rzi.s32.f64 	%r45, %fd10;
	cvt.rzi.s32.f64 	%r46, %fd16;
	mul.lo.s32 	%r47, %r1, %r46;
	add.s32 	%r48, %r45, %r47;
	cvt.s64.s32 	%rd9, %r48;
	mul.wide.s32 	%rd10, %r48, 4;
	.loc	2	240	0
	ld.param.u64 	%rd3, [__cudaparm_mandelbrot_output];
	.loc	2	159	0
	add.u64 	%rd11, %rd3, %rd10;
	st.global.f32 	[%rd11+0], %f13;
	.loc	2	240	0
	add.s32 	%r20, %r20, 1;
	setp.gt.s32 	%p6, %r22, %r20;
	@%p6 bra 	$Lt_1_3842;
$Lt_1_3330:
	.loc	2	258	0
	exit;
$LDWend_mandelbrot:
	} // mandelbrot

	.entry julia (
		.param .u64 __cudaparm_julia_output,
		.param .u64 __cudaparm_julia_width,
		.param .u64 __cudaparm_julia_height,
		.param .u64 __cudaparm_julia_scale,
		.param .u64 __cudaparm_julia_origin_x,
		.param .u64 __cudaparm_julia_origin_y,
		.param .u64 __cudaparm_julia_seed_r,
		.param .u64 __cudaparm_julia_seed_i,
		.param .u64 __cudaparm_julia_threshold,
		.param .u64 __cudaparm_julia_iterations)
	{
	.reg .u16 %rh<8>;
	.reg .u32 %r<50>;
	.reg .u64 %rd<15>;
	.reg .f32 %f<17>;
	.reg .f64 %fd<34>;
	.reg .pred %p<8>;
	.loc	2	270	0
$LDWbegin_julia:
	.loc	2	272	0
	ld.param.u64 	%rd1, [__cudaparm_julia_seed_r];
	ld.global.f32 	%f1, [%rd1+0];
	cvt.f64.f32 	%fd1, %f1;
	ld.param.u64 	%rd2, [__cudaparm_julia_seed_i];
	ld.global.f32 	%f2, [%rd2+0];
	cvt.f64.f32 	%fd2, %f2;
	.loc	2	273	0
	ld.param.u64 	%rd3, [__cudaparm_julia_width];
	ld.global.s32 	%r1, [%rd3+0];
	ld.param.u64 	%rd4, [__cudaparm_julia_height];
	ld.global.s32 	%r2, [%rd4+0];
	.loc	2	282	0
	mul.lo.s32 	%r3, %r1, %r2;
	mov.u16 	%rh1, %ntid.x;
	mov.u16 	%rh2, %ntid.y;
	mov.u16 	%rh3, %ctaid.x;
	mul.wide.u16 	%r4, %rh3, %rh1;
	mov.u16 	%rh4, %ctaid.y;
	mul.wide.u16 	%r5, %rh4, %rh2;
	mov.u16 	%rh5, %nctaid.x;
	mul.wide.u16 	%r6, %rh5, %rh1;
	cvt.rn.f64.u32 	%fd3, %r6;
	mov.u16 	%rh6, %nctaid.y;
	mul.wide.u16 	%r7, %rh6, %rh2;
	cvt.rn.f64.u32 	%fd4, %r7;
	mul.f64 	%fd5, %fd4, %fd3;
	cvt.rzi.s32.f64 	%r8, %fd5;
	cvt.u32.u16 	%r9, %tid.x;
	add.u32 	%r10, %r9, %r4;
	cvt.rn.f64.u32 	%fd6, %r10;
	cvt.u32.u16 	%r11, %tid.y;
	add.u32 	%r12, %r11, %r5;
	cvt.rn.f64.u32 	%fd7, %r12;
	mad.rn.f64 	%fd8, %fd3, %fd7, %fd6;
	rem.s32 	%r13, %r3, %r8;
	div.s32 	%r14, %r3, %r8;
	cvt.rzi.s32.f64 	%r15, %fd8;
	mov.s32 	%r16, 0;
	setp.gt.s32 	%p1, %r13, %r16;
	selp.s32 	%r17, 1, 0, %p1;
	add.s32 	%r18, %r14, %r17;
	mul.lo.s32 	%r19, %r15, %r18;
	mov.s32 	%r20, %r19;
	add.s32 	%r21, %r18, %r19;
	min.s32 	%r22, %r3, %r21;
	setp.le.s32 	%p2, %r22, %r19;
	@%p2 bra 	$Lt_2_3330;
	sub.s32 	%r23, %r22, %r19;
	mov.s32 	%r24, 1;
	max.s32 	%r25, %r23, %r24;
	shr.s32 	%r26, %r1, 31;
	mov.s32 	%r27, 1;
	and.b32 	%r28, %r26, %r27;
	add.s32 	%r29, %r28, %r1;
	shr.s32 	%r30, %r29, 1;
	shr.s32 	%r31, %r2, 31;
	mov.s32 	%r32, 1;
	and.b32 	%r33, %r31, %r32;
	add.s32 	%r34, %r33, %r2;
	shr.s32 	%r35, %r34, 1;
	cvt.rn.f64.s32 	%fd9, %r30;
	cvt.rn.f32.s32 	%f3, %r30;
	cvt.rn.f64.s32 	%fd10, %r35;
	cvt.rn.f32.s32 	%f4, %r35;
	ld.param.u64 	%rd5, [__cudaparm_julia_output];
	ld.param.u64 	%rd6, [__cudaparm_julia_iterations];
	ld.param.u64 	%rd7, [__cudaparm_julia_origin_y];
	ld.param.u64 	%rd8, [__cudaparm_julia_origin_x];
	ld.param.u64 	%rd9, [__cudaparm_julia_scale];
	mov.s32 	%r36, %r25;
$Lt_2_3842:
 //<loop> Loop body line 282, nesting depth: 1, estimated iterations: unknown
	ld.param.u64 	%rd9, [__cudaparm_julia_scale];
	.loc	2	287	0
	ld.global.f32 	%f5, [%rd9+0];
	cvt.f64.f32 	%fd11, %f5;
	rem.s32 	%r37, %r20, %r1;
	cvt.rn.f64.s32 	%fd12, %r37;
	sub.f64 	%fd13, %fd9, %fd12;
	mul.f64 	%fd14, %fd11, %fd13;
	cvt.rn.f32.f64 	%f6, %fd14;
	div.full.f32 	%f7, %f6, %f3;
	cvt.f64.f32 	%fd15, %f7;
	.loc	2	282	0
	ld.param.u64 	%rd8, [__cudaparm_julia_origin_x];
	.loc	2	287	0
	ld.global.f32 	%f8, [%rd8+0];
	cvt.f64.f32 	%fd16, %f8;
	sub.f64 	%fd17, %fd15, %fd16;
	div.s32 	%r38, %r20, %r1;
	cvt.rn.f64.s32 	%fd18, %r38;
	sub.f64 	%fd19, %fd10, %fd18;
	mul.f64 	%fd20, %fd11, %fd19;
	cvt.rn.f32.f64 	%f9, %fd20;
	div.full.f32 	%f10, %f9, %f4;
	cvt.f64.f32 	%fd21, %f10;
	.loc	2	282	0
	ld.param.u64 	%rd7, [__cudaparm_julia_origin_y];
	.loc	2	287	0
	ld.global.f32 	%f11, [%rd7+0];
	cvt.f64.f32 	%fd22, %f11;
	sub.f64 	%fd23, %fd21, %fd22;
	.loc	2	282	0
	ld.param.u64 	%rd6, [__cudaparm_julia_iterations];
	.loc	2	287	0
	ld.global.s32 	%r39, [%rd6+0];
	mov.u32 	%r40, 0;
	setp.le.s32 	%p3, %r39, %r40;
	@%p3 bra 	$Lt_2_5634;
	mov.s32 	%r41, 1;
	max.s32 	%r42, %r39, %r41;
	ld.param.u64 	%rd10, [__cudaparm_julia_threshold];
	ld.global.f32 	%f12, [%rd10+0];
	cvt.f64.f32 	%fd24, %f12;
	mov.s32 	%r43, 0;
	mov.s32 	%r44, %r42;
$Lt_2_4610:
 //<loop> Loop body line 287, nesting depth: 2, estimated iterations: unknown
	.loc	2	143	0
	mul.f64 	%fd25, %fd17, %fd23;
	mad.rn.f64 	%fd26, %fd17, %fd23, %fd25;
	.loc	2	291	0
	mul.f64 	%fd27, %fd23, %fd23;
	mul.f64 	%fd28, %fd17, %fd17;
	sub.f64 	%fd29, %fd28, %fd27;
	.loc	2	292	0
	add.f64 	%fd17, %fd1, %fd29;
	add.f64 	%fd30, %fd2, %fd26;
	mov.f64 	%fd23, %fd30;
	.loc	2	295	0
	mul.f64 	%fd31, %fd30, %fd30;
	mad.rn.f64 	%fd32, %fd17, %fd17, %fd31;
	setp.lt.f64 	%p4, %fd24, %fd32;
	@%p4 bra 	$Lt_2_4098;
	.loc	2	289	0
	add.s32 	%r43, %r43, 1;
	setp.gt.s32 	%p5, %r39, %r43;
	@%p5 bra 	$Lt_2_4610;
	bra.uni 	$Lt_2_4098;
$Lt_2_5634:
	mov.s32 	%r43, 0;
$Lt_2_4098:
$Lt_2_258:
	.loc	2	159	0
	cvt.rn.f32.s32 	%f13, %r43;
	cvt.rn.f32.s32 	%f14, %r39;
	div.full.f32 	%f15, %f13, %f14;
	cvt.rzi.s32.f64 	%r45, %fd12;
	cvt.rzi.s32.f64 	%r46, %fd18;
	mul.lo.s32 	%r47, %r1, %r46;
	add.s32 	%r48, %r45, %r47;
	cvt.s64.s32 	%rd11, %r48;
	mul.wide.s32 	%rd12, %r48, 4;
	.loc	2	282	0
	ld.param.u64 	%rd5, [__cudaparm_julia_output];
	.loc	2	159	0
	add.u64 	%rd13, %rd5, %rd12;
	st.global.f32 	[%rd13+0], %f15;
	.loc	2	282	0
	add.s32 	%r20, %r20, 1;
	setp.gt.s32 	%p6, %r22, %r20;
	@%p6 bra 	$Lt_2_3842;
$Lt_2_3330:
	.loc	2	300	0
	exit;
$LDWend_julia:
	} // julia

	.entry fern (
		.param .u64 __cudaparm_fern_output,
		.param .u64 __cudaparm_fern_width,
		.param .u64 __cudaparm_fern_height,
		.param .u64 __cudaparm_fern_iterations,
		.param .u64 __cudaparm_fern_random_a,
		.param .u64 __cudaparm_fern_random_b)
	{
	.reg .u32 %r<38>;
	.reg .u64 %rd<11>;
	.reg .f32 %f<21>;
	.reg .f64 %fd<44>;
	.reg .pred %p<7>;
	.loc	2	308	0
$LDWbegin_fern:
	.loc	2	311	0
	ld.param.u64 	%rd1, [__cudaparm_fern_width];
	ld.global.s32 	%r1, [%rd1+0];
	.loc	2	165	0
	ld.param.u64 	%rd2, [__cudaparm_fern_random_a];
	ld.global.u32 	%r2, [%rd2+0];
	.loc	2	166	0
	ld.param.u64 	%rd3, [__cudaparm_fern_random_b];
	ld.global.u32 	%r3, [%rd3+0];
	.loc	2	167	0
	xor.b32 	%r4, %r2, %r3;
	.loc	2	168	0
	mov.s32 	%r5, -83941;
	mul.hi.s32 	%r6, %r2, %r5;
	.loc	2	169	0
	mul.lo.u32 	%r7, %r2, -83941;
	add.u32 	%r8, %r3, %r7;
	.loc	2	170	0
	set.lt.u32.u32 	%r9, %r8, %r3;
	neg.s32 	%r10, %r9;
	add.u32 	%r11, %r10, %r6;
	.loc	2	171	0
	st.global.u32 	[%rd2+0], %r8;
	.loc	2	172	0
	st.global.u32 	[%rd3+0], %r11;
	.loc	2	315	0
	cvt.rn.f32.u32 	%f1, %r4;
	mov.f32 	%f2, 0f2f800000;     	// 2.32831e-010
	mul.f32 	%f3, %f1, %f2;
	cvt.f64.f32 	%fd1, %f3;
	.loc	2	165	0
	ld.global.u32 	%r12, [%rd2+0];
	.loc	2	167	0
	xor.b32 	%r13, %r12, %r11;
	.loc	2	168	0
	mov.s32 	%r14, -83941;
	mul.hi.s32 	%r15, %r12, %r14;
	.loc	2	169	0
	mul.lo.u32 	%r16, %r12, -83941;
	add.u32 	%r17, %r11, %r16;
	.loc	2	170	0
	set.lt.u32.u32 	%r18, %r17, %r11;
	neg.s32 	%r19, %r18;
	add.u32 	%r20, %r19, %r15;
	.loc	2	171	0
	st.global.u32 	[%rd2+0], %r17;
	.loc	2	172	0
	st.global.u32 	[%rd3+0], %r20;
	.loc	2	315	0
	cvt.rn.f32.u32 	%f4, %r13;
	mov.f32 	%f5, 0f2f800000;     	// 2.32831e-010
	mul.f32 	%f6, %f4, %f5;
	cvt.f64.f32 	%fd2, %f6;
	ld.param.u64 	%rd4, [__cudaparm_fern_iterations];
	ld.global.s32 	%r21, [%rd4+0];
	mov.u32 	%r22, 0;
	setp.le.s32 	%p1, %r21, %r22;
	@%p1 bra 	$Lt_3_5122;
	ld.param.u64 	%rd5, [__cudaparm_fern_output];
	ld.param.u64 	%rd6, [__cudaparm_fern_height];
	mov.s32 	%r23, 0;
$Lt_3_5634:
 //<loop> Loop body line 315, nesting depth: 1, estimated iterations: unknown
	.loc	2	165	0
	ld.param.u64 	%rd2, [__cudaparm_fern_random_a];
	ld.global.u32 	%r24, [%rd2+0];
	.loc	2	166	0
	ld.param.u64 	%rd3, [__cudaparm_fern_random_b];
	ld.global.u32 	%r25, [%rd3+0];
	.loc	2	167	0
	xor.b32 	%r13, %r24, %r25;
	.loc	2	168	0
	mov.s32 	%r26, -83941;
	mul.hi.s32 	%r15, %r24, %r26;
	.loc	2	169	0
	mul.lo.u32 	%r27, %r24, -83941;
	add.u32 	%r17, %r25, %r27;
	.loc	2	170	0
	set.lt.u32.u32 	%r28, %r17, %r25;
	neg.s32 	%r29, %r28;
	add.u32 	%r20, %r29, %r15;
	.loc	2	171	0
	st.global.u32 	[%rd2+0], %r17;
	.loc	2	172	0
	st.global.u32 	[%rd3+0], %r20;
	.loc	2	320	0
	mov.f64 	%fd3, %fd1;
	cvt.rn.f32.u32 	%f7, %r13;
	mov.f32 	%f8, 0f2f800000;     	// 2.32831e-010
	mul.f32 	%f9, %f7, %f8;
	cvt.f64.f32 	%fd4, %f9;
	mov.f64 	%fd5, 0d3f847ae140000000;	// 0.01
	setp.lt.f64 	%p2, %fd4, %fd5;
	@!%p2 bra 	$Lt_3_6146;
	.loc	2	325	0
	mov.f64 	%fd6, 0d3fc47ae140000000;	// 0.16
	mul.f64 	%fd2, %fd2, %fd6;
	mov.f64 	%fd1, 0d0000000000000000;	// 0
	bra.uni 	$Lt_3_5890;
$Lt_3_6146:
	mov.f64 	%fd7, 0d3feb851ec0000000;	// 0.86
	setp.lt.f64 	%p3, %fd4, %fd7;
	@!%p3 bra 	$Lt_3_6658;
	.loc	2	329	0
	mov.f64 	%fd8, 0d3fa47ae140000000;	// 0.04
	mul.f64 	%fd9, %fd2, %fd8;
	mov.f64 	%fd10, 0d3feb333340000000;	// 0.85
	mad.rn.f64 	%fd1, %fd10, %fd3, %fd9;
	.loc	2	330	0
	mov.f64 	%fd11, 0dbfa47ae140000000;	// -0.04
	mul.f64 	%fd12, %fd3, %fd11;
	mov.f64 	%fd13, 0d3feb333340000000;	// 0.85
	mad.rn.f64 	%fd14, %fd13, %fd2, %fd12;
	mov.f64 	%fd15, 0d3ff99999a0000000;	// 1.6
	add.f64 	%fd2, %fd14, %fd15;
	bra.uni 	$Lt_3_6402;
$Lt_3_6658:
	mov.f64 	%fd16, 0d3fedc28f60000000;	// 0.93
	setp.lt.f64 	%p4, %fd4, %fd16;
	@!%p4 bra 	$Lt_3_7170;
	.loc	2	334	0
	mov.f64 	%fd17, 0d3fd0a3d700000000;	// 0.26
	mul.f64 	%fd18, %fd2, %fd17;
	mov.f64 	%fd19, 0d3fc99999a0000000;	// 0.2
	mul.f64 	%fd20, %fd19, %fd3;
	sub.f64 	%fd1, %fd20, %fd18;
	.loc	2	335	0
	mov.f64 	%fd21, 0d3fcc28f5c0000000;	// 0.22
	mul.f64 	%fd22, %fd2, %fd21;
	mov.f64 	%fd23, 0d3fcd70a3e0000000;	// 0.23
	mad.rn.f64 	%fd24, %fd23, %fd3, %fd22;
	mov.f64 	%fd25, 0d3ff99999a0000000;	// 1.6
	add.f64 	%fd2, %fd24, %fd25;
	bra.uni 	$Lt_3_6914;
$Lt_3_7170:
	.loc	2	339	0
	mov.f64 	%fd26, 0d3fd1eb8520000000;	// 0.28
	mul.f64 	%fd27, %fd2, %fd26;
	mov.f64 	%fd28, 0dbfc3333340000000;	// -0.15
	mad.rn.f64 	%fd1, %fd28, %fd3, %fd27;
	.loc	2	340	0
	mov.f64 	%fd29, 0d3fceb851e0000000;	// 0.24
	mul.f64 	%fd30, %fd2, %fd29;
	mov.f64 	%fd31, 0d3fd0a3d700000000;	// 0.26
	mad.rn.f64 	%fd32, %fd31, %fd3, %fd30;
	mov.f64 	%fd33, 0d3fdc28f5c0000000;	// 0.44
	add.f64 	%fd2, %fd32, %fd33;
$Lt_3_6914:
$Lt_3_6402:
$Lt_3_5890:
	.loc	2	311	0
	ld.param.u64 	%rd1, [__cudaparm_fern_width];
	.loc	2	343	0
	ld.global.s32 	%r30, [%rd1+0];
	cvt.rn.f32.s32 	%f10, %r30;
	cvt.rn.f64.s32 	%fd34, %r30;
	mul.f64 	%fd35, %fd34, %fd1;
	.loc	2	315	0
	ld.param.u64 	%rd6, [__cudaparm_fern_height];
	.loc	2	344	0
	ld.global.s32 	%r31, [%rd6+0];
	cvt.rn.f64.s32 	%fd36, %r31;
	mul.f64 	%fd37, %fd36, %fd2;
	cvt.rn.f32.f64 	%f11, %fd37;
	mov.f32 	%f12, 0f41400000;    	// 12
	div.full.f32 	%f13, %f11, %f12;
	cvt.f64.f32 	%fd38, %f13;
	sub.f64 	%fd39, %fd36, %fd38;
	.loc	2	159	0
	mov.f32 	%f14, 0f3f000000;    	// 0.5
	cvt.rn.f32.f64 	%f15, %fd35;
	mov.f32 	%f16, 0f41200000;    	// 10
	div.full.f32 	%f17, %f15, %f16;
	cvt.f64.f32 	%fd40, %f17;
	mov.f32 	%f18, 0f3f000000;    	// 0.5
	mul.f32 	%f19, %f10, %f18;
	cvt.f64.f32 	%fd41, %f19;
	add.f64 	%fd42, %fd40, %fd41;
	cvt.rzi.s32.f64 	%r32, %fd42;
	cvt.rzi.s32.f64 	%r33, %fd39;
	mul.lo.s32 	%r34, %r1, %r33;
	add.s32 	%r35, %r32, %r34;
	cvt.s64.s32 	%rd7, %r35;
	mul.wide.s32 	%rd8, %r35, 4;
	.loc	2	315	0
	ld.param.u64 	%rd5, [__cudaparm_fern_output];
	.loc	2	159	0
	add.u64 	%rd9, %rd5, %rd8;
	st.global.f32 	[%rd9+0], %f14;
	.loc	2	317	0
	add.s32 	%r23, %r23, 1;
	.loc	2	315	0
	ld.param.u64 	%rd4, [__cudaparm_fern_iterations];
	.loc	2	317	0
	ld.global.s32 	%r36, [%rd4+0];
	setp.gt.s32 	%p5, %r36, %r23;
	@%p5 bra 	$Lt_3_5634;
$Lt_3_5122:
	.loc	2	348	0
	exit;
$LDWend_fern:
	} // fern



// ===== COMPILED SASS (sm_100) =====

	.target	sm_100

	.elftype	@"ET_EXEC"


//--------------------- .note.nv.tkinfo           --------------------------
	.section	.note.nv.tkinfo,"",@"SHT_NOTE"
	.sectionflags	@"SHF_NOTE_NV_TKINFO"
	.tkinfo
        /*0018*/ 	.word	0x00000002
        /*0030*/ 	.string	""
        /*0030*/ 	.string	"ptxas"
        /*0030*/ 	.string	"Cuda compilation tools, release 13.0, V13.0.88"
        /*0030*/ 	.string	"Build cuda_13.0.r13.0/compiler.36424714_0"
        /*0030*/ 	.string	"-arch sm_100 "



//--------------------- .note.nv.cuinfo           --------------------------
	.section	.note.nv.cuinfo,"",@"SHT_NOTE"
	.sectionflags	@"SHF_NOTE_NV_CUINFO"
        /*0018*/ 	.short	0x0002
        /*001a*/ 	.short	0x000b
        /*001c*/ 	.short	0x0082
	.zero		2


//--------------------- .nv.info                  --------------------------
	.section	.nv.info,"",@"SHT_CUDA_INFO"
	.align	4


	//----- nvinfo : EIATTR_REGCOUNT
	.align		4
        /*0000*/ 	.byte	0x04, 0x2f
        /*0002*/ 	.short	(.L_1 - .L_0)
	.align		4
.L_0:
        /*0004*/ 	.word	index@(ship)
        /*0008*/ 	.word	0x00000020


	//----- nvinfo : EIATTR_FRAME_SIZE
	.align		4
.L_1:
        /*000c*/ 	.byte	0x04, 0x11
        /*000e*/ 	.short	(.L_3 - .L_2)
	.align		4
.L_2:
        /*0010*/ 	.word	index@(ship)
        /*0014*/ 	.word	0x00000000


	//----- nvinfo : EIATTR_REGCOUNT
	.align		4
.L_3:
        /*0018*/ 	.byte	0x04, 0x2f
        /*001a*/ 	.short	(.L_5 - .L_4)
	.align		4
.L_4:
        /*001c*/ 	.word	index@(mandelbrot)
        /*0020*/ 	.word	0x00000020


	//----- nvinfo : EIATTR_FRAME_SIZE
	.align		4
.L_5:
        /*0024*/ 	.byte	0x04, 0x11
        /*0026*/ 	.short	(.L_7 - .L_6)
	.align		4
.L_6:
        /*0028*/ 	.word	index@(mandelbrot)
        /*002c*/ 	.word	0x00000000


	//----- nvinfo : EIATTR_REGCOUNT
	.align		4
.L_7:
        /*0030*/ 	.byte	0x04, 0x2f
        /*0032*/ 	.short	(.L_9 - .L_8)
	.align		4
.L_8:
        /*0034*/ 	.word	index@(julia)
        /*0038*/ 	.word	0x00000020


	//----- nvinfo : EIATTR_FRAME_SIZE
	.align		4
.L_9:
        /*003c*/ 	.byte	0x04, 0x11
        /*003e*/ 	.short	(.L_11 - .L_10)
	.align		4
.L_10:
        /*0040*/ 	.word	index@(julia)
        /*0044*/ 	.word	0x00000000


	//----- nvinfo : EIATTR_REGCOUNT
	.align		4
.L_11:
        /*0048*/ 	.byte	0x04, 0x2f
        /*004a*/ 	.short	(.L_13 - .L_12)
	.align		4
.L_12:
        /*004c*/ 	.word	index@(fern)
        /*0050*/ 	.word	0x00000020


	//----- nvinfo : EIATTR_FRAME_SIZE
	.align		4
.L_13:
        /*0054*/ 	.byte	0x04, 0x11
        /*0056*/ 	.short	(.L_15 - .L_14)
	.align		4
.L_14:
        /*0058*/ 	.word	index@(fern)
        /*005c*/ 	.word	0x00000000


	//----- nvinfo : EIATTR_MIN_STACK_SIZE
	.align		4
.L_15:
        /*0060*/ 	.byte	0x04, 0x12
        /*0062*/ 	.short	(.L_17 - .L_16)
	.align		4
.L_16:
        /*0064*/ 	.word	index@(fern)
        /*0068*/ 	.word	0x00000000


	//----- nvinfo : EIATTR_MIN_STACK_SIZE
	.align		4
.L_17:
        /*006c*/ 	.byte	0x04, 0x12
        /*006e*/ 	.short	(.L_19 - .L_18)
	.align		4
.L_18:
        /*0070*/ 	.word	index@(julia)
        /*0074*/ 	.word	0x00000000


	//----- nvinfo : EIATTR_MIN_STACK_SIZE
	.align		4
.L_19:
        /*0078*/ 	.byte	0x04, 0x12
        /*007a*/ 	.short	(.L_21 - .L_20)
	.align		4
.L_20:
        /*007c*/ 	.word	index@(mandelbrot)
        /*0080*/ 	.word	0x00000000


	//----- nvinfo : EIATTR_MIN_STACK_SIZE
	.align		4
.L_21:
        /*0084*/ 	.byte	0x04, 0x12
        /*0086*/ 	.short	(.L_23 - .L_22)
	.align		4
.L_22:
        /*0088*/ 	.word	index@(ship)
        /*008c*/ 	.word	0x00000000
.L_23:


//--------------------- .nv.compat                --------------------------
	.section	.nv.compat,"",@"SHT_CUDA_COMPAT_INFO"
	.align	4
        /*0000*/ 	.byte	0x02, 0x09, 0x00, 0x00, 0x02, 0x02, 0x01, 0x00, 0x02, 0x05, 0x05, 0x00, 0x03, 0x07, 0x01, 0x01
        /*0010*/ 	.byte	0x02, 0x03, 0x00, 0x00, 0x02, 0x06, 0x01, 0x00, 0x04, 0x0b, 0x08, 0x00, 0x01, 0x00, 0x00, 0x00
        /*0020*/ 	.byte	0x00, 0x00, 0x00, 0x00


//--------------------- .nv.info.fern             --------------------------
	.section	.nv.info.fern,"",@"SHT_CUDA_INFO"
	.sectionflags	@""
	.align	4


	//----- nvinfo : EIATTR_CUDA_API_VERSION
	.align		4
        /*0000*/ 	.byte	0x04, 0x37
        /*0002*/ 	.short	(.L_25 - .L_24)
.L_24:
        /*0004*/ 	.word	0x00000082


	//----- nvinfo : EIATTR_KPARAM_INFO
	.align		4
.L_25:
        /*0008*/ 	.byte	0x04, 0x17
        /*000a*/ 	.short	(.L_27 - .L_26)
.L_26:
        /*000c*/ 	.word	0x00000000
        /*0010*/ 	.short	0x0005
        /*0012*/ 	.short	0x0028
        /*0014*/ 	.byte	0x00, 0xf0, 0x21, 0x00


	//----- nvinfo : EIATTR_KPARAM_INFO
	.align		4
.L_27:
        /*0018*/ 	.byte	0x04, 0x17
        /*001a*/ 	.short	(.L_29 - .L_28)
.L_28:
        /*001c*/ 	.word	0x00000000
        /*0020*/ 	.short	0x0004
        /*0022*/ 	.short	0x0020
        /*0024*/ 	.byte	0x00, 0xf0, 0x21, 0x00


	//----- nvinfo : EIATTR_KPARAM_INFO
	.align		4
.L_29:
        /*0028*/ 	.byte	0x04, 0x17
        /*002a*/ 	.short	(.L_31 - .L_30)
.L_30:
        /*002c*/ 	.word	0x00000000
        /*0030*/ 	.short	0x0003
        /*0032*/ 	.short	0x0018
        /*0034*/ 	.byte	0x00, 0xf0, 0x21, 0x00


	//----- nvinfo : EIATTR_KPARAM_INFO
	.align		4
.L_31:
        /*0038*/ 	.byte	0x04, 0x17
        /*003a*/ 	.short	(.L_33 - .L_32)
.L_32:
        /*003c*/ 	.word	0x00000000
        /*0040*/ 	.short	0x0002
        /*0042*/ 	.short	0x0010
        /*0044*/ 	.byte	0x00, 0xf0, 0x21, 0x00


	//----- nvinfo : EIATTR_KPARAM_INFO
	.align		4
.L_33:
        /*0048*/ 	.byte	0x04, 0x17
        /*004a*/ 	.short	(.L_35 - .L_34)
.L_34:
        /*004c*/ 	.word	0x00000000
        /*0050*/ 	.short	0x0001
        /*0052*/ 	.short	0x0008
        /*0054*/ 	.byte	0x00, 0xf0, 0x21, 0x00


	//----- nvinfo : EIATTR_KPARAM_INFO
	.align		4
.L_35:
        /*0058*/ 	.byte	0x04, 0x17
        /*005a*/ 	.short	(.L_37 - .L_36)
.L_36:
        /*005c*/ 	.word	0x00000000
        /*0060*/ 	.short	0x0000
        /*0062*/ 	.short	0x0000
        /*0064*/ 	.byte	0x00, 0xf0, 0x21, 0x00


	//----- nvinfo : EIATTR_SPARSE_MMA_MASK
	.align		4
.L_37:
        /*0068*/ 	.byte	0x03, 0x50
        /*006a*/ 	.short	0x0000


	//----- nvinfo : EIATTR_MAXREG_COUNT
	.align		4
        /*006c*/ 	.byte	0x03, 0x1b
        /*006e*/ 	.short	0x00ff


	//----- nvinfo : EIATTR_MERCURY_ISA_VERSION
	.align		4
        /*0070*/ 	.byte	0x03, 0x5f
        /*0072*/ 	.short	0x0101


	//----- nvinfo : EIATTR_VRC_CTA_INIT_COUNT
	.align		4
        /*0074*/ 	.byte	0x02, 0x4a
	.zero		1
	.zero		1


	//----- nvinfo : EIATTR_EXIT_INSTR_OFFSETS
	.align		4
        /*0078*/ 	.byte	0x04, 0x1c
        /*007a*/ 	.short	(.L_39 - .L_38)


	//   ....[0]....
.L_38:
        /*007c*/ 	.word	0x00000200


	//   ....[1]....
        /*0080*/ 	.word	0x000008f0


	//----- nvinfo : EIATTR_CBANK_PARAM_SIZE
	.align		4
.L_39:
        /*0084*/ 	.byte	0x03, 0x19
        /*0086*/ 	.short	0x0030


	//----- nvinfo : EIATTR_PARAM_CBANK
	.align		4
        /*0088*/ 	.byte	0x04, 0x0a
        /*008a*/ 	.short	(.L_41 - .L_40)
	.align		4
.L_40:
        /*008c*/ 	.word	index@(.nv.constant0.fern)
        /*0090*/ 	.short	0x0380
        /*0092*/ 	.short	0x0030


	//----- nvinfo : EIATTR_SW_WAR
	.align		4
.L_41:
        /*0094*/ 	.byte	0x04, 0x36
        /*0096*/ 	.short	(.L_43 - .L_42)
.L_42:
        /*0098*/ 	.word	0x00000008
.L_43:


//--------------------- .nv.info.julia            --------------------------
	.section	.nv.info.julia,"",@"SHT_CUDA_INFO"
	.sectionflags	@""
	.align	4


	//----- nvinfo : EIATTR_CUDA_API_VERSION
	.align		4
        /*0000*/ 	.byte	0x04, 0x37
        /*0002*/ 	.short	(.L_45 - .L_44)
.L_44:
        /*0004*/ 	.word	0x00000082


	//----- nvinfo : EIATTR_KPARAM_INFO
	.align		4
.L_45:
        /*0008*/ 	.byte	0x04, 0x17
        /*000a*/ 	.short	(.L_47 - .L_46)
.L_46:
        /*000c*/ 	.word	0x00000000
        /*0010*/ 	.short	0x0009
        /*0012*/ 	.short	0x0048
        /*0014*/ 	.byte	0x00, 0xf0, 0x21, 0x00


	//----- nvinfo : EIATTR_KPARAM_INFO
	.align		4
.L_47:
        /*0018*/ 	.byte	0x04, 0x17
        /*001a*/ 	.short	(.L_49 - .L_48)
.L_48:
        /*001c*/ 	.word	0x00000000
        /*0020*/ 	.short	0x0008
        /*0022*/ 	.short	0x0040
        /*0024*/ 	.byte	0x00, 0xf0, 0x21, 0x00


	//----- nvinfo : EIATTR_KPARAM_INFO
	.align		4
.L_49:
        /*0028*/ 	.byte	0x04, 0x17
        /*002a*/ 	.short	(.L_51 - .L_50)
.L_50:
        /*002c*/ 	.word	0x00000000
        /*0030*/ 	.short	0x0007
        /*0032*/ 	.short	0x0038
        /*0034*/ 	.byte	0x00, 0xf0, 0x21, 0x00


	//----- nvinfo : EIATTR_KPARAM_INFO
	.align		4
.L_51:
        /*0038*/ 	.byte	0x04, 0x17
        /*003a*/ 	.short	(.L_53 - .L_52)
.L_52:
        /*003c*/ 	.word	0x00000000
        /*0040*/ 	.short	0x0006
        /*0042*/ 	.short	0x0030
        /*0044*/ 	.byte	0x00, 0xf0, 0x21, 0x00


	//----- nvinfo : EIATTR_KPARAM_INFO
	.align		4
.L_53:
        /*0048*/ 	.byte	0x04, 0x17
        /*004a*/ 	.short	(.L_55 - .L_54)
.L_54:
        /*004c*/ 	.word	0x00000000
        /*0050*/ 	.short	0x0005
        /*0052*/ 	.short	0x0028
        /*0054*/ 	.byte	0x00, 0xf0, 0x21, 0x00


	//----- nvinfo : EIATTR_KPARAM_INFO
	.align		4
.L_55:
        /*0058*/ 	.byte	0x04, 0x17
        /*005a*/ 	.short	(.L_57 - .L_56)
.L_56:
        /*005c*/ 	.word	0x00000000
        /*0060*/ 	.short	0x0004
        /*0062*/ 	.short	0x0020
        /*0064*/ 	.byte	0x00, 0xf0, 0x21, 0x00


	//----- nvinfo : EIATTR_KPARAM_INFO
	.align		4
.L_57:
        /*0068*/ 	.byte	0x04, 0x17
        /*006a*/ 	.short	(.L_59 - .L_58)
.L_58:
        /*006c*/ 	.word	0x00000000
        /*0070*/ 	.short	0x0003
        /*0072*/ 	.short	0x0018
        /*0074*/ 	.byte	0x00, 0xf0, 0x21, 0x00


	//----- nvinfo : EIATTR_KPARAM_INFO
	.align		4
.L_59:
        /*0078*/ 	.byte	0x04, 0x17
        /*007a*/ 	.short	(.L_61 - .L_60)
.L_60:
        /*007c*/ 	.word	0x00000000
        /*0080*/ 	.short	0x0002
        /*0082*/ 	.short	0x0010
        /*0084*/ 	.byte	0x00, 0xf0, 0x21, 0x00


	//----- nvinfo : EIATTR_KPARAM_INFO
	.align		4
.L_61:
        /*0088*/ 	.byte	0x04, 0x17
        /*008a*/ 	.short	(.L_63 - .L_62)
.L_62:
        /*008c*/ 	.word	0x00000000
        /*0090*/ 	.short	0x0001
        /*0092*/ 	.short	0x0008
        /*0094*/ 	.byte	0x00, 0xf0, 0x21, 0x00


	//----- nvinfo : EIATTR_KPARAM_INFO
	.align		4
.L_63:
        /*0098*/ 	.byte	0x04, 0x17
        /*009a*/ 	.short	(.L_65 - .L_64)
.L_64:
        /*009c*/ 	.word	0x00000000
        /*00a0*/ 	.short	0x0000
        /*00a2*/ 	.short	0x0000
        /*00a4*/ 	.byte	0x00, 0xf0, 0x21, 0x00


	//----- nvinfo : EIATTR_SPARSE_MMA_MASK
	.align		4
.L_65:
        /*00a8*/ 	.byte	0x03, 0x50
        /*00aa*/ 	.short	0x0000


	//----- nvinfo : EIATTR_MAXREG_COUNT
	.align		4
        /*00ac*/ 	.byte	0x03, 0x1b
        /*00ae*/ 	.short	0x00ff


	//----- nvinfo : EIATTR_MERCURY_ISA_VERSION
	.align		4
        /*00b0*/ 	.byte	0x03, 0x5f
        /*00b2*/ 	.short	0x0101


	//----- nvinfo : EIATTR_VRC_CTA_INIT_COUNT
	.align		4
        /*00b4*/ 	.byte	0x02, 0x4a
	.zero		1
	.zero		1


	//----- nvinfo : EIATTR_EXIT_INSTR_OFFSETS
	.align		4
        /*00b8*/ 	.byte	0x04, 0x1c
        /*00ba*/ 	.short	(.L_67 - .L_66)


	//   ....[0]....
.L_66:
        /*00bc*/ 	.word	0x00000490


	//   ....[1]....
        /*00c0*/ 	.word	0x00000c90


	//----- nvinfo : EIATTR_CRS_STACK_SIZE
	.align		4
.L_67:
        /*00c4*/ 	.byte	0x04, 0x1e
        /*00c6*/ 	.short	(.L_69 - .L_68)
.L_68:
        /*00c8*/ 	.word	0x00000000


	//----- nvinfo : EIATTR_CBANK_PARAM_SIZE
	.align		4
.L_69:
        /*00cc*/ 	.byte	0x03, 0x19
        /*00ce*/ 	.short	0x0050


	//----- nvinfo : EIATTR_PARAM_CBANK
	.align		4
        /*00d0*/ 	.byte	0x04, 0x0a
        /*00d2*/ 	.short	(.L_71 - .L_70)
	.align		4
.L_70:
        /*00d4*/ 	.word	index@(.nv.constant0.julia)
        /*00d8*/ 	.short	0x0380
        /*00da*/ 	.short	0x0050


	//----- nvinfo : EIATTR_SW_WAR
	.align		4
.L_71:
        /*00dc*/ 	.byte	0x04, 0x36
        /*00de*/ 	.short	(.L_73 - .L_72)
.L_72:
        /*00e0*/ 	.word	0x00000008
.L_73:


//--------------------- .nv.info.mandelbrot       --------------------------
	.section	.nv.info.mandelbrot,"",@"SHT_CUDA_INFO"
	.sectionflags	@""
	.align	4


	//----- nvinfo : EIATTR_CUDA_API_VERSION
	.align		4
        /*0000*/ 	.byte	0x04, 0x37
        /*0002*/ 	.short	(.L_75 - .L_74)
.L_74:
        /*0004*/ 	.word	0x00000082


	//----- nvinfo : EIATTR_KPARAM_INFO
	.align		4
.L_75:
        /*0008*/ 	.byte	0x04, 0x17
        /*000a*/ 	.short	(.L_77 - .L_76)
.L_76:
        /*000c*/ 	.word	0x00000000
        /*0010*/ 	.short	0x0007
        /*0012*/ 	.short	0x0038
        /*0014*/ 	.byte	0x00, 0xf0, 0x21, 0x00


	//----- nvinfo : EIATTR_KPARAM_INFO
	.align		4
.L_77:
        /*0018*/ 	.byte	0x04, 0x17
        /*001a*/ 	.short	(.L_79 - .L_78)
.L_78:
        /*001c*/ 	.word	0x00000000
        /*0020*/ 	.short	0x0006
        /*0022*/ 	.short	0x0030
        /*0024*/ 	.byte	0x00, 0xf0, 0x21, 0x00


	//----- nvinfo : EIATTR_KPARAM_INFO
	.align		4
.L_79:
        /*0028*/ 	.byte	0x04, 0x17
        /*002a*/ 	.short	(.L_81 - .L_80)
.L_80:
        /*002c*/ 	.word	0x00000000
        /*0030*/ 	.short	0x0005
        /*0032*/ 	.short	0x0028
        /*0034*/ 	.byte	0x00, 0xf0, 0x21, 0x00


	//----- nvinfo : EIATTR_KPARAM_INFO
	.align		4
.L_81:
        /*0038*/ 	.byte	0x04, 0x17
        /*003a*/ 	.short	(.L_83 - .L_82)
.L_82:
        /*003c*/ 	.word	0x00000000
        /*0040*/ 	.short	0x0004
        /*0042*/ 	.short	0x0020
        /*0044*/ 	.byte	0x00, 0xf0, 0x21, 0x00


	//----- nvinfo : EIATTR_KPARAM_INFO
	.align		4
.L_83:
        /*0048*/ 	.byte	0x04, 0x17
        /*004a*/ 	.short	(.L_85 - .L_84)
.L_84:
        /*004c*/ 	.word	0x00000000
        /*0050*/ 	.short	0x0003
        /*0052*/ 	.short	0x0018
        /*0054*/ 	.byte	0x00, 0xf0, 0x21, 0x00


	//----- nvinfo : EIATTR_KPARAM_INFO
	.align		4
.L_85:
        /*0058*/ 	.byte	0x04, 0x17
        /*005a*/ 	.short	(.L_87 - .L_86)
.L_86:
        /*005c*/ 	.word	0x00000000
        /*0060*/ 	.short	0x0002
        /*0062*/ 	.short	0x0010
        /*0064*/ 	.byte	0x00, 0xf0, 0x21, 0x00


	//----- nvinfo : EIATTR_KPARAM_INFO
	.align		4
.L_87:
        /*0068*/ 	.byte	0x04, 0x17
        /*006a*/ 	.short	(.L_89 - .L_88)
.L_88:
        /*006c*/ 	.word	0x00000000
        /*0070*/ 	.short	0x0001
        /*0072*/ 	.short	0x0008
        /*0074*/ 	.byte	0x00, 0xf0, 0x21, 0x00


	//----- nvinfo : EIATTR_KPARAM_INFO
	.align		4
.L_89:
        /*0078*/ 	.byte	0x04, 0x17
        /*007a*/ 	.short	(.L_91 - .L_90)
.L_90:
        /*007c*/ 	.word	0x00000000
        /*0080*/ 	.short	0x0000
        /*0082*/ 	.short	0x0000
        /*0084*/ 	.byte	0x00, 0xf0, 0x21, 0x00


	//----- nvinfo : EIATTR_SPARSE_MMA_MASK
	.align		4
.L_91:
        /*0088*/ 	.byte	0x03, 0x50
        /*008a*/ 	.short	0x0000


	//----- nvinfo : EIATTR_MAXREG_COUNT
	.align		4
        /*008c*/ 	.byte	0x03, 0x1b
        /*008e*/ 	.short	0x00ff


	//----- nvinfo : EIATTR_MERCURY_ISA_VERSION
	.align		4
        /*0090*/ 	.byte	0x03, 0x5f
        /*0092*/ 	.short	0x0101


	//----- nvinfo : EIATTR_VRC_CTA_INIT_COUNT
	.align		4
        /*0094*/ 	.byte	0x02, 0x4a
	.zero		1
	.zero		1


	//----- nvinfo : EIATTR_EXIT_INSTR_OFFSETS
	.align		4
        /*0098*/ 	.byte	0x04, 0x1c
        /*009a*/ 	.short	(.L_93 - .L_92)


	//   ....[0]....
.L_92:
        /*009c*/ 	.word	0x00000490


	//   ....[1]....
        /*00a0*/ 	.word	0x00000c60


	//----- nvinfo : EIATTR_CRS_STACK_SIZE
	.align		4
.L_93:
        /*00a4*/ 	.byte	0x04, 0x1e
        /*00a6*/ 	.short	(.L_95 - .L_94)
.L_94:
        /*00a8*/ 	.word	0x00000000


	//----- nvinfo : EIATTR_CBANK_PARAM_SIZE
	.align		4
.L_95:
        /*00ac*/ 	.byte	0x03, 0x19
        /*00ae*/ 	.short	0x0040


	//----- nvinfo : EIATTR_PARAM_CBANK
	.align		4
        /*00b0*/ 	.byte	0x04, 0x0a
        /*00b2*/ 	.short	(.L_97 - .L_96)
	.align		4
.L_96:
        /*00b4*/ 	.word	index@(.nv.constant0.mandelbrot)
        /*00b8*/ 	.short	0x0380
        /*00ba*/ 	.short	0x0040


	//----- nvinfo : EIATTR_SW_WAR
	.align		4
.L_97:
        /*00bc*/ 	.byte	0x04, 0x36
        /*00be*/ 	.short	(.L_99 - .L_98)
.L_98:
        /*00c0*/ 	.word	0x00000008
.L_99:


//--------------------- .nv.info.ship             --------------------------
	.section	.nv.info.ship,"",@"SHT_CUDA_INFO"
	.sectionflags	@""
	.align	4


	//----- nvinfo : EIATTR_CUDA_API_VERSION
	.align		4
        /*0000*/ 	.byte	0x04, 0x37
        /*0002*/ 	.short	(.L_101 - .L_100)
.L_100:
        /*0004*/ 	.word	0x00000082


	//----- nvinfo : EIATTR_KPARAM_INFO
	.align		4
.L_101:
        /*0008*/ 	.byte	0x04, 0x17
        /*000a*/ 	.short	(.L_103 - .L_102)
.L_102:
        /*000c*/ 	.word	0x00000000
        /*0010*/ 	.short	0x0007
        /*0012*/ 	.short	0x0038
        /*0014*/ 	.byte	0x00, 0xf0, 0x21, 0x00


	//----- nvinfo : EIATTR_KPARAM_INFO
	.align		4
.L_103:
        /*0018*/ 	.byte	0x04, 0x17
        /*001a*/ 	.short	(.L_105 - .L_104)
.L_104:
        /*001c*/ 	.word	0x00000000
        /*0020*/ 	.short	0x0006
        /*0022*/ 	.short	0x0030
        /*0024*/ 	.byte	0x00, 0xf0, 0x21, 0x00


	//----- nvinfo : EIATTR_KPARAM_INFO
	.align		4
.L_105:
        /*0028*/ 	.byte	0x04, 0x17
        /*002a*/ 	.short	(.L_107 - .L_106)
.L_106:
        /*002c*/ 	.word	0x00000000
        /*0030*/ 	.short	0x0005
        /*0032*/ 	.short	0x0028
        /*0034*/ 	.byte	0x00, 0xf0, 0x21, 0x00


	//----- nvinfo : EIATTR_KPARAM_INFO
	.align		4
.L_107:
        /*0038*/ 	.byte	0x04, 0x17
        /*003a*/ 	.short	(.L_109 - .L_108)
.L_108:
        /*003c*/ 	.word	0x00000000
        /*0040*/ 	.short	0x0004
        /*0042*/ 	.short	0x0020
        /*0044*/ 	.byte	0x00, 0xf0, 0x21, 0x00


	//----- nvinfo : EIATTR_KPARAM_INFO
	.align		4
.L_109:
        /*0048*/ 	.byte	0x04, 0x17
        /*004a*/ 	.short	(.L_111 - .L_110)
.L_110:
        /*004c*/ 	.word	0x00000000
        /*0050*/ 	.short	0x0003
        /*0052*/ 	.short	0x0018
        /*0054*/ 	.byte	0x00, 0xf0, 0x21, 0x00


	//----- nvinfo : EIATTR_KPARAM_INFO
	.align		4
.L_111:
        /*0058*/ 	.byte	0x04, 0x17
        /*005a*/ 	.short	(.L_113 - .L_112)
.L_112:
        /*005c*/ 	.word	0x00000000
        /*0060*/ 	.short	0x0002
        /*0062*/ 	.short	0x0010
        /*0064*/ 	.byte	0x00, 0xf0, 0x21, 0x00


	//----- nvinfo : EIATTR_KPARAM_INFO
	.align		4
.L_113:
        /*0068*/ 	.byte	0x04, 0x17
        /*006a*/ 	.short	(.L_115 - .L_114)
.L_114:
        /*006c*/ 	.word	0x00000000
        /*0070*/ 	.short	0x0001
        /*0072*/ 	.short	0x0008
        /*0074*/ 	.byte	0x00, 0xf0, 0x21, 0x00


	//----- nvinfo : EIATTR_KPARAM_INFO
	.align		4
.L_115:
        /*0078*/ 	.byte	0x04, 0x17
        /*007a*/ 	.short	(.L_117 - .L_116)
.L_116:
        /*007c*/ 	.word	0x00000000
        /*0080*/ 	.short	0x0000
        /*0082*/ 	.short	0x0000
        /*0084*/ 	.byte	0x00, 0xf0, 0x21, 0x00


	//----- nvinfo : EIATTR_SPARSE_MMA_MASK
	.align		4
.L_117:
        /*0088*/ 	.byte	0x03, 0x50
        /*008a*/ 	.short	0x0000


	//----- nvinfo : EIATTR_MAXREG_COUNT
	.align		4
        /*008c*/ 	.byte	0x03, 0x1b
        /*008e*/ 	.short	0x00ff


	//----- nvinfo : EIATTR_MERCURY_ISA_VERSION
	.align		4
        /*0090*/ 	.byte	0x03, 0x5f
        /*0092*/ 	.short	0x0101


	//----- nvinfo : EIATTR_VRC_CTA_INIT_COUNT
	.align		4
        /*0094*/ 	.byte	0x02, 0x4a
	.zero		1
	.zero		1


	//----- nvinfo : EIATTR_EXIT_INSTR_OFFSETS
	.align		4
        /*0098*/ 	.byte	0x04, 0x1c
        /*009a*/ 	.short	(.L_119 - .L_118)


	//   ....[0]....
.L_118:
        /*009c*/ 	.word	0x00000490


	//   ....[1]....
        /*00a0*/ 	.word	0x00000c60


	//----- nvinfo : EIATTR_CRS_STACK_SIZE
	.align		4
.L_119:
        /*00a4*/ 	.byte	0x04, 0x1e
        /*00a6*/ 	.short	(.L_121 - .L_120)
.L_120:
        /*00a8*/ 	.word	0x00000000


	//----- nvinfo : EIATTR_CBANK_PARAM_SIZE
	.align		4
.L_121:
        /*00ac*/ 	.byte	0x03, 0x19
        /*00ae*/ 	.short	0x0040


	//----- nvinfo : EIATTR_PARAM_CBANK
	.align		4
        /*00b0*/ 	.byte	0x04, 0x0a
        /*00b2*/ 	.short	(.L_123 - .L_122)
	.align		4
.L_122:
        /*00b4*/ 	.word	index@(.nv.constant0.ship)
        /*00b8*/ 	.short	0x0380
        /*00ba*/ 	.short	0x0040


	//----- nvinfo : EIATTR_SW_WAR
	.align		4
.L_123:
        /*00bc*/ 	.byte	0x04, 0x36
        /*00be*/ 	.short	(.L_125 - .L_124)
.L_124:
        /*00c0*/ 	.word	0x00000008
.L_125:


//--------------------- .nv.callgraph             --------------------------
	.section	.nv.callgraph,"",@"SHT_CUDA_CALLGRAPH"
	.align	4
	.sectionentsize	8
	.align		4
        /*0000*/ 	.word	0x00000000
	.align		4
        /*0004*/ 	.word	0xffffffff
	.align		4
        /*0008*/ 	.word	0x00000000
	.align		4
        /*000c*/ 	.word	0xfffffffe
	.align		4
        /*0010*/ 	.word	0x00000000
	.align		4
        /*0014*/ 	.word	0xfffffffd
	.align		4
        /*0018*/ 	.word	0x00000000
	.align		4
        /*001c*/ 	.word	0xfffffffc


//--------------------- .text.fern                --------------------------
	.section	.text.fern,"ax",@progbits
	.align	128
.text.fern:
        .type           fern,@function
        .size           fern,(.L_x_26 - fern)
        .other          fern,@"STO_CUDA_ENTRY STV_DEFAULT"
fern:
[----:B------:R-:W-:Y:S08]  /*0000*/  LDC R1, c[0x0][0x37c] ;  /* 0x0000df00ff017b82 */ /* 0x000ff00000000800 */
[----:B------:R-:W0:Y:S01]  /*0010*/  LDC.64 R2, c[0x0][0x3a0] ;  /* 0x0000e800ff027b82 */ /* 0x000e220000000a00 */
[----:B------:R-:W0:Y:S07]  /*0020*/  LDCU.64 UR6, c[0x0][0x358] ;  /* 0x00006b00ff0677ac */ /* 0x000e2e0008000a00 */
[----:B------:R-:W1:Y:S01]  /*0030*/  LDC.64 R4, c[0x0][0x3a8] ;  /* 0x0000ea00ff047b82 */ /* 0x000e620000000a00 */
[----:B0-----:R-:W2:Y:S04]  /*0040*/  LDG.E R13, desc[UR6][R2.64] ;  /* 0x00000006020d7981 */ /* 0x001ea8000c1e1900 */
[----:B-1----:R-:W2:Y:S03]  /*0050*/  LDG.E R12, desc[UR6][R4.64] ;  /* 0x00000006040c7981 */ /* 0x002ea6000c1e1900 */
[----:B------:R-:W0:Y:S01]  /*0060*/  LDC.64 R6, c[0x0][0x388] ;  /* 0x0000e200ff067b82 */ /* 0x000e220000000a00 */
[----:B------:R-:W-:-:S02]  /*0070*/  HFMA2 R8, -RZ, RZ, 0, 0 ;  /* 0x00000000ff087431 */ /* 0x000fc400000001ff */
[----:B--2---:R-:W-:-:S05]  /*0080*/  IMAD R15, R13, -0x147e5, R12 ;  /* 0xfffeb81b0d0f7824 */ /* 0x004fca00078e020c */
[----:B------:R-:W-:-:S04]  /*0090*/  ISETP.LT.U32.AND P0, PT, R15, R12, PT ;  /* 0x0000000c0f00720c */ /* 0x000fc80003f01070 */
[----:B------:R-:W-:-:S05]  /*00a0*/  SEL R0, RZ, 0xffffffff, !P0 ;  /* 0xffffffffff007807 */ /* 0x000fca0004000000 */
[----:B------:R-:W-:-:S04]  /*00b0*/  IMAD.MOV R0, RZ, RZ, -R0 ;  /* 0x000000ffff007224 */ /* 0x000fc800078e0a00 */
[----:B------:R-:W-:Y:S02]  /*00c0*/  IMAD.MOV.U32 R9, RZ, RZ, R0 ;  /* 0x000000ffff097224 */ /* 0x000fe400078e0000 */
[----:B0-----:R0:W5:Y:S01]  /*00d0*/  LDG.E R0, desc[UR6][R6.64] ;  /* 0x0000000606007981 */ /* 0x001162000c1e1900 */
[----:B------:R-:W-:-:S03]  /*00e0*/  IMAD.HI R17, R13, -0x147e5, R8 ;  /* 0xfffeb81b0d117827 */ /* 0x000fc600078e0208 */
[----:B------:R0:W-:Y:S04]  /*00f0*/  STG.E desc[UR6][R2.64], R15 ;  /* 0x0000000f02007986 */ /* 0x0001e8000c101906 */
[----:B------:R0:W-:Y:S04]  /*0100*/  STG.E desc[UR6][R4.64], R17 ;  /* 0x0000001104007986 */ /* 0x0001e8000c101906 */
[----:B------:R-:W2:Y:S01]  /*0110*/  LDG.E R14, desc[UR6][R2.64] ;  /* 0x00000006020e7981 */ /* 0x000ea2000c1e1900 */
[----:B------:R-:W1:Y:S01]  /*0120*/  LDC.64 R8, c[0x0][0x398] ;  /* 0x0000e600ff087b82 */ /* 0x000e620000000a00 */
[----:B--2---:R-:W-:-:S05]  /*0130*/  IMAD R16, R14, -0x147e5, R17 ;  /* 0xfffeb81b0e107824 */ /* 0x004fca00078e0211 */
[----:B------:R-:W-:-:S04]  /*0140*/  ISETP.LT.U32.AND P0, PT, R16, R17, PT ;  /* 0x000000111000720c */ /* 0x000fc80003f01070 */
[----:B------:R-:W-:-:S05]  /*0150*/  SEL R10, RZ, 0xffffffff, !P0 ;  /* 0xffffffffff0a7807 */ /* 0x000fca0004000000 */
[----:B------:R-:W-:-:S05]  /*0160*/  IMAD.MOV R10, RZ, RZ, -R10 ;  /* 0x000000ffff0a7224 */ /* 0x000fca00078e0a0a */
[----:B------:R-:W-:Y:S01]  /*0170*/  MOV R11, R10 ;  /* 0x0000000a000b7202 */ /* 0x000fe20000000f00 */
[----:B------:R-:W-:-:S04]  /*0180*/  IMAD.MOV.U32 R10, RZ, RZ, RZ ;  /* 0x000000ffff0a7224 */ /* 0x000fc800078e00ff */
[----:B------:R-:W-:Y:S01]  /*0190*/  IMAD.HI R11, R14, -0x147e5, R10 ;  /* 0xfffeb81b0e0b7827 */ /* 0x000fe200078e020a */
[----:B------:R0:W-:Y:S04]  /*01a0*/  STG.E desc[UR6][R2.64], R16 ;  /* 0x0000001002007986 */ /* 0x0001e8000c101906 */
[----:B------:R0:W-:Y:S04]  /*01b0*/  STG.E desc[UR6][R4.64], R11 ;  /* 0x0000000b04007986 */ /* 0x0001e8000c101906 */
[----:B-1----:R-:W2:Y:S01]  /*01c0*/  LDG.E R10, desc[UR6][R8.64] ;  /* 0x00000006080a7981 */ /* 0x002ea2000c1e1900 */
[----:B------:R-:W-:-:S02]  /*01d0*/  LOP3.LUT R12, R13, R12, RZ, 0x3c, !PT ;  /* 0x0000000c0d0c7212 */ /* 0x000fc400078e3cff */
[----:B------:R-:W-:Y:S02]  /*01e0*/  LOP3.LUT R14, R14, R17, RZ, 0x3c, !PT ;  /* 0x000000110e0e7212 */ /* 0x000fe400078e3cff */
[----:B--2---:R-:W-:-:S13]  /*01f0*/  ISETP.GT.AND P0, PT, R10, RZ, PT ;  /* 0x000000ff0a00720c */ /* 0x004fda0003f04270 */
[----:B0-----:R-:W-:Y:S05]  /*0200*/  @!P0 EXIT ;  /* 0x000000000000894d */ /* 0x001fea0003800000 */
[----:B------:R-:W-:Y:S01]  /*0210*/  I2FP.F32.U32 R12, R12 ;  /* 0x0000000c000c7245 */ /* 0x000fe20000201000 */
[----:B------:R-:W0:Y:S01]  /*0220*/  LDC.64 R10, c[0x0][0x390] ;  /* 0x0000e400ff0a7b82 */ /* 0x000e220000000a00 */
[----:B------:R-:W-:Y:S01]  /*0230*/  I2FP.F32.U32 R13, R14 ;  /* 0x0000000e000d7245 */ /* 0x000fe20000201000 */
[----:B------:R-:W-:Y:S02]  /*0240*/  UMOV UR4, URZ ;  /* 0x000000ff00047c82 */ /* 0x000fe40008000000 */
[----:B------:R-:W-:Y:S02]  /*0250*/  FMUL.FTZ R12, R12, 2.3283064365386962891e-10 ;  /* 0x2f8000000c0c7820 */ /* 0x000fe40000410000 */
[----:B------:R-:W-:Y:S02]  /*0260*/  FMUL.FTZ R13, R13, 2.3283064365386962891e-10 ;  /* 0x2f8000000d0d7820 */ /* 0x000fe40000410000 */
[----:B------:R1:W2:Y:S08]  /*0270*/  F2F.F64.F32 R14, R12 ;  /* 0x0000000c000e7310 */ /* 0x0002b00000201800 */
[----:B------:R1:W3:Y:S02]  /*0280*/  F2F.F64.F32 R18, R13 ;  /* 0x0000000d00127310 */ /* 0x0002e40000201800 */
.L_x_3:
[----:B------:R-:W4:Y:S04]  /*0290*/  LDG.E R17, desc[UR6][R2.64] ;  /* 0x0000000602117981 */ /* 0x000f28000c1e1900 */
[----:B-1----:R-:W4:Y:S01]  /*02a0*/  LDG.E R12, desc[UR6][R4.64] ;  /* 0x00000006040c7981 */ /* 0x002f22000c1e1900 */
[----:B------:R-:W-:Y:S01]  /*02b0*/  UMOV UR8, 0x40000000 ;  /* 0x4000000000087882 */ /* 0x000fe20000000000 */
[----:B------:R-:W-:Y:S01]  /*02c0*/  UMOV UR9, 0x3f847ae1 ;  /* 0x3f847ae100097882 */ /* 0x000fe20000000000 */
[----:B---3--:R-:W-:Y:S01]  /*02d0*/  IMAD.MOV.U32 R16, RZ, RZ, R18 ;  /* 0x000000ffff107224 */ /* 0x008fe200078e0012 */
[C---:B----4-:R-:W-:Y:S01]  /*02e0*/  LOP3.LUT R13, R17.reuse, R12, RZ, 0x3c, !PT ;  /* 0x0000000c110d7212 */ /* 0x050fe200078e3cff */
[----:B------:R-:W-:-:S03]  /*02f0*/  IMAD R23, R17, -0x147e5, R12 ;  /* 0xfffeb81b11177824 */ /* 0x000fc600078e020c */
[----:B------:R-:W-:Y:S02]  /*0300*/  I2FP.F32.U32 R13, R13 ;  /* 0x0000000d000d7245 */ /* 0x000fe40000201000 */
[----:B------:R-:W-:Y:S01]  /*0310*/  ISETP.LT.U32.AND P0, PT, R23, R12, PT ;  /* 0x0000000c1700720c */ /* 0x000fe20003f01070 */
[----:B------:R1:W-:Y:S02]  /*0320*/  STG.E desc[UR6][R2.64], R23 ;  /* 0x0000001702007986 */ /* 0x0003e4000c101906 */
[----:B------:R-:W-:Y:S01]  /*0330*/  FMUL.FTZ R20, R13, 2.3283064365386962891e-10 ;  /* 0x2f8000000d147820 */ /* 0x000fe20000410000 */
[----:B------:R-:W-:-:S04]  /*0340*/  SEL R12, RZ, 0xffffffff, !P0 ;  /* 0xffffffffff0c7807 */ /* 0x000fc80004000000 */
[----:B------:R-:W-:Y:S01]  /*0350*/  IADD3 R12, PT, PT, RZ, -R12, RZ ;  /* 0x8000000cff0c7210 */ /* 0x000fe20007ffe0ff */
[----:B------:R-:W3:Y:S04]  /*0360*/  F2F.F64.F32 R20, R20 ;  /* 0x0000001400147310 */ /* 0x000ee80000201800 */
[----:B------:R-:W-:Y:S01]  /*0370*/  IMAD.MOV.U32 R13, RZ, RZ, R12 ;  /* 0x000000ffff0d7224 */ /* 0x000fe200078e000c */
[----:B------:R-:W-:-:S05]  /*0380*/  MOV R12, RZ ;  /* 0x000000ff000c7202 */ /* 0x000fca0000000f00 */
[----:B------:R-:W-:Y:S01]  /*0390*/  IMAD.HI R25, R17, -0x147e5, R12 ;  /* 0xfffeb81b11197827 */ /* 0x000fe200078e020c */
[----:B------:R-:W-:Y:S01]  /*03a0*/  MOV R17, R19 ;  /* 0x0000001300117202 */ /* 0x000fe20000000f00 */
[----:B---3--:R-:W-:-:S03]  /*03b0*/  DSETP.GEU.AND P0, PT, R20, UR8, PT ;  /* 0x0000000814007e2a */ /* 0x008fc6000bf0e000 */
[----:B------:R1:W-:Y:S11]  /*03c0*/  STG.E desc[UR6][R4.64], R25 ;  /* 0x0000001904007986 */ /* 0x0003f6000c101906 */
[----:B------:R-:W-:Y:S01]  /*03d0*/  @!P0 IMAD.MOV.U32 R12, RZ, RZ, 0x40000000 ;  /* 0x40000000ff0c8424 */ /* 0x000fe200078e00ff */
[----:B------:R-:W-:-:S06]  /*03e0*/  @!P0 MOV R13, 0x3fc47ae1 ;  /* 0x3fc47ae1000d8802 */ /* 0x000fcc0000000f00 */
[----:B------:R-:W-:Y:S01]  /*03f0*/  @!P0 DMUL R18, R18, R12 ;  /* 0x0000000c12128228 */ /* 0x000fe20000000000 */
[----:B--2---:R-:W-:Y:S01]  /*0400*/  IMAD.MOV.U32 R12, RZ, RZ, R14 ;  /* 0x000000ffff0c7224 */ /* 0x004fe200078e000e */
[----:B------:R-:W-:Y:S02]  /*0410*/  MOV R13, R15 ;  /* 0x0000000f000d7202 */ /* 0x000fe40000000f00 */
[----:B------:R-:W-:Y:S01]  /*0420*/  @!P0 CS2R R14, SRZ ;  /* 0x00000000000e8805 */ /* 0x000fe2000001ff00 */
[----:B-1----:R-:W-:Y:S06]  /*0430*/  @!P0 BRA `(.L_x_0) ;  /* 0x0000000000bc8947 */ /* 0x002fec0003800000 */
[----:B------:R-:W-:Y:S01]  /*0440*/  UMOV UR8, 0xc0000000 ;  /* 0xc000000000087882 */ /* 0x000fe20000000000 */
[----:B------:R-:W-:Y:S02]  /*0450*/  UMOV UR9, 0x3feb851e ;  /* 0x3feb851e00097882 */ /* 0x000fe40000000000 */
[----:B------:R-:W-:-:S14]  /*0460*/  DSETP.GEU.AND P0, PT, R20, UR8, PT ;  /* 0x0000000814007e2a */ /* 0x000fdc000bf0e000 */
[----:B------:R-:W-:Y:S05]  /*0470*/  @P0 BRA `(.L_x_1) ;  /* 0x0000000000300947 */ /* 0x000fea0003800000 */
[----:B------:R-:W-:Y:S01]  /*0480*/  UMOV UR8, 0x40000000 ;  /* 0x4000000000087882 */ /* 0x000fe20000000000 */
[----:B------:R-:W-:Y:S01]  /*0490*/  UMOV UR9, 0x3fa47ae1 ;  /* 0x3fa47ae100097882 */ /* 0x000fe20000000000 */
[----:B------:R-:W-:Y:S01]  /*04a0*/  UMOV UR10, 0x40000000 ;  /* 0x40000000000a7882 */ /* 0x000fe20000000000 */
[----:B------:R-:W-:Y:S01]  /*04b0*/  DMUL R18, R12, -UR8 ;  /* 0x800000080c127c28 */ /* 0x000fe20008000000 */
[----:B------:R-:W-:Y:S01]  /*04c0*/  UMOV UR11, 0x3feb3333 ;  /* 0x3feb3333000b7882 */ /* 0x000fe20000000000 */
[----:B------:R-:W-:Y:S01]  /*04d0*/  DMUL R14, R16, UR8 ;  /* 0x00000008100e7c28 */ /* 0x000fe20008000000 */
[----:B------:R-:W-:Y:S01]  /*04e0*/  UMOV UR8, 0xa0000000 ;  /* 0xa000000000087882 */ /* 0x000fe20000000000 */
[----:B------:R-:W-:-:S04]  /*04f0*/  UMOV UR9, 0x3ff99999 ;  /* 0x3ff9999900097882 */ /* 0x000fc80000000000 */
[----:B------:R-:W-:Y:S02]  /*0500*/  DFMA R18, R16, UR10, R18 ;  /* 0x0000000a10127c2b */ /* 0x000fe40008000012 */
[----:B------:R-:W-:-:S06]  /*0510*/  DFMA R14, R12, UR10, R14 ;  /* 0x0000000a0c0e7c2b */ /* 0x000fcc000800000e */
[----:B------:R-:W-:Y:S01]  /*0520*/  DADD R18, R18, UR8 ;  /* 0x0000000812127e29 */ /* 0x000fe20008000000 */
[----:B------:R-:W-:Y:S10]  /*0530*/  BRA `(.L_x_0) ;  /* 0x00000000007c7947 */ /* 0x000ff40003800000 */
.L_x_1:
[----:B------:R-:W-:Y:S01]  /*0540*/  UMOV UR8, 0x60000000 ;  /* 0x6000000000087882 */ /* 0x000fe20000000000 */
[----:B------:R-:W-:Y:S02]  /*0550*/  UMOV UR9, 0x3fedc28f ;  /* 0x3fedc28f00097882 */ /* 0x000fe40000000000 */
[----:B------:R-:W-:-:S14]  /*0560*/  DSETP.GEU.AND P0, PT, R20, UR8, PT ;  /* 0x0000000814007e2a */ /* 0x000fdc000bf0e000 */
[----:B------:R-:W-:Y:S05]  /*0570*/  @P0 BRA `(.L_x_2) ;  /* 0x0000000000380947 */ /* 0x000fea0003800000 */
[----:B------:R-:W-:Y:S01]  /*0580*/  UMOV UR8, 0xc0000000 ;  /* 0xc000000000087882 */ /* 0x000fe20000000000 */
[----:B------:R-:W-:Y:S01]  /*0590*/  UMOV UR9, 0x3fcc28f5 ;  /* 0x3fcc28f500097882 */ /* 0x000fe20000000000 */
[C---:B------:R-:W-:Y:S01]  /*05a0*/  DMUL R14, R16.reuse, 0.25999999046325683594 ;  /* 0x3fd0a3d7100e7828 */ /* 0x040fe20000000000 */
[----:B------:R-:W-:Y:S01]  /*05b0*/  UMOV UR10, 0xa0000000 ;  /* 0xa0000000000a7882 */ /* 0x000fe20000000000 */
[----:B------:R-:W-:Y:S01]  /*05c0*/  DMUL R18, R16, UR8 ;  /* 0x0000000810127c28 */ /* 0x000fe20008000000 */
[----:B------:R-:W-:Y:S01]  /*05d0*/  UMOV UR8, 0xe0000000 ;  /* 0xe000000000087882 */ /* 0x000fe20000000000 */
[----:B------:R-:W-:Y:S01]  /*05e0*/  UMOV UR9, 0x3fcd70a3 ;  /* 0x3fcd70a300097882 */ /* 0x000fe20000000000 */
[----:B------:R-:W-:-:S05]  /*05f0*/  UMOV UR11, 0x3ff99999 ;  /* 0x3ff99999000b7882 */ /* 0x000fca0000000000 */
[C---:B------:R-:W-:Y:S01]  /*0600*/  DFMA R18, R12.reuse, UR8, R18 ;  /* 0x000000080c127c2b */ /* 0x040fe20008000012 */
[----:B------:R-:W-:Y:S01]  /*0610*/  UMOV UR8, 0xa0000000 ;  /* 0xa000000000087882 */ /* 0x000fe20000000000 */
[----:B------:R-:W-:Y:S02]  /*0620*/  UMOV UR9, 0x3fc99999 ;  /* 0x3fc9999900097882 */ /* 0x000fe40000000000 */
[----:B------:R-:W-:-:S04]  /*0630*/  DFMA R14, R12, UR8, -R14 ;  /* 0x000000080c0e7c2b */ /* 0x000fc8000800080e */
[----:B------:R-:W-:Y:S01]  /*0640*/  DADD R18, R18, UR10 ;  /* 0x0000000a12127e29 */ /* 0x000fe20008000000 */
[----:B------:R-:W-:Y:S10]  /*0650*/  BRA `(.L_x_0) ;  /* 0x0000000000347947 */ /* 0x000ff40003800000 */
.L_x_2:
[----:B------:R-:W-:Y:S01]  /*0660*/  UMOV UR8, 0xe0000000 ;  /* 0xe000000000087882 */ /* 0x000fe20000000000 */
[----:B------:R-:W-:Y:S01]  /*0670*/  UMOV UR9, 0x3fceb851 ;  /* 0x3fceb85100097882 */ /* 0x000fe20000000000 */
[----:B------:R-:W-:Y:S01]  /*0680*/  UMOV UR10, 0xc0000000 ;  /* 0xc0000000000a7882 */ /* 0x000fe20000000000 */
[C---:B------:R-:W-:Y:S01]  /*0690*/  DMUL R18, R16.reuse, UR8 ;  /* 0x0000000810127c28 */ /* 0x040fe20008000000 */
[----:B------:R-:W-:Y:S01]  /*06a0*/  UMOV UR8, 0x20000000 ;  /* 0x2000000000087882 */ /* 0x000fe20000000000 */
[----:B------:R-:W-:Y:S01]  /*06b0*/  UMOV UR9, 0x3fd1eb85 ;  /* 0x3fd1eb8500097882 */ /* 0x000fe20000000000 */
[----:B------:R-:W-:Y:S01]  /*06c0*/  UMOV UR11, 0x3fdc28f5 ;  /* 0x3fdc28f5000b7882 */ /* 0x000fe20000000000 */
[----:B------:R-:W-:Y:S01]  /*06d0*/  DMUL R14, R16, UR8 ;  /* 0x00000008100e7c28 */ /* 0x000fe20008000000 */
[----:B------:R-:W-:Y:S01]  /*06e0*/  UMOV UR8, 0x40000000 ;  /* 0x4000000000087882 */ /* 0x000fe20000000000 */
[----:B------:R-:W-:Y:S02]  /*06f0*/  UMOV UR9, 0x3fc33333 ;  /* 0x3fc3333300097882 */ /* 0x000fe40000000000 */
[----:B------:R-:W-:-:S04]  /*0700*/  DFMA R18, R12, 0.25999999046325683594, R18 ;  /* 0x3fd0a3d70c12782b */ /* 0x000fc80000000012 */
[----:B------:R-:W-:-:S04]  /*0710*/  DFMA R14, R12, -UR8, R14 ;  /* 0x800000080c0e7c2b */ /* 0x000fc8000800000e */
[----:B------:R-:W-:-:S11]  /*0720*/  DADD R18, R18, UR10 ;  /* 0x0000000a12127e29 */ /* 0x000fd60008000000 */
.L_x_0:
[----:B------:R-:W2:Y:S04]  /*0730*/  LDG.E R24, desc[UR6][R6.64] ;  /* 0x0000000606187981 */ /* 0x000ea8000c1e1900 */
[----:B0-----:R-:W3:Y:S01]  /*0740*/  LDG.E R12, desc[UR6][R10.64] ;  /* 0x000000060a0c7981 */ /* 0x001ee2000c1e1900 */
[----:B--2---:R-:W0:Y:S08]  /*0750*/  I2F.F64 R16, R24 ;  /* 0x0000001800107312 */ /* 0x004e300000201c00 */
[----:B---3--:R-:W1:Y:S01]  /*0760*/  I2F.F64 R12, R12 ;  /* 0x0000000c000c7312 */ /* 0x008e620000201c00 */
[----:B0-----:R-:W-:Y:S01]  /*0770*/  DMUL R20, R14, R16 ;  /* 0x000000100e147228 */ /* 0x001fe20000000000 */
[----:B------:R-:W-:-:S05]  /*0780*/  I2FP.F32.S32 R16, R24 ;  /* 0x0000001800107245 */ /* 0x000fca0000201400 */
[----:B------:R-:W-:Y:S01]  /*0790*/  FMUL.FTZ R29, R16, 0.5 ;  /* 0x3f000000101d7820 */ /* 0x000fe20000410000 */
[----:B-1----:R-:W-:-:S03]  /*07a0*/  DMUL R22, R18, R12 ;  /* 0x0000000c12167228 */ /* 0x002fc60000000000 */
[----:B------:R-:W0:Y:S08]  /*07b0*/  F2F.F32.F64 R20, R20 ;  /* 0x0000001400147310 */ /* 0x000e300000301000 */
[----:B------:R1:W2:Y:S01]  /*07c0*/  F2F.F32.F64 R22, R22 ;  /* 0x0000001600167310 */ /* 0x0002a20000301000 */
[----:B0-----:R-:W-:-:S07]  /*07d0*/  FMUL.FTZ R26, R20, 0.10000000149011611938 ;  /* 0x3dcccccd141a7820 */ /* 0x001fce0000410000 */
[----:B------:R-:W-:Y:S01]  /*07e0*/  F2F.F64.F32 R16, R29 ;  /* 0x0000001d00107310 */ /* 0x000fe20000201800 */
[----:B-1----:R-:W-:Y:S02]  /*07f0*/  IMAD.MOV.U32 R23, RZ, RZ, 0x3f000000 ;  /* 0x3f000000ff177424 */ /* 0x002fe400078e00ff */
[----:B--2---:R-:W-:-:S05]  /*0800*/  FMUL.FTZ R28, R22, 0.083333335816860198975 ;  /* 0x3daaaaab161c7820 */ /* 0x004fca0000410000 */
[----:B------:R-:W0:Y:S08]  /*0810*/  F2F.F64.F32 R26, R26 ;  /* 0x0000001a001a7310 */ /* 0x000e300000201800 */
[----:B------:R-:W1:Y:S01]  /*0820*/  F2F.F64.F32 R24, R28 ;  /* 0x0000001c00187310 */ /* 0x000e620000201800 */
[----:B0-----:R-:W-:Y:S02]  /*0830*/  DADD R16, R26, R16 ;  /* 0x000000001a107229 */ /* 0x001fe40000000010 */
[----:B-1----:R-:W-:Y:S01]  /*0840*/  DADD R24, R12, -R24 ;  /* 0x000000000c187229 */ /* 0x002fe20000000818 */
[----:B------:R-:W0:Y:S07]  /*0850*/  LDC.64 R12, c[0x0][0x380] ;  /* 0x0000e000ff0c7b82 */ /* 0x000e2e0000000a00 */
[----:B------:R-:W-:Y:S08]  /*0860*/  F2I.F64.TRUNC R17, R16 ;  /* 0x0000001000117311 */ /* 0x000ff0000030d100 */
[----:B------:R-:W1:Y:S02]  /*0870*/  F2I.F64.TRUNC R24, R24 ;  /* 0x0000001800187311 */ /* 0x000e64000030d100 */
[----:B-1---5:R-:W-:-:S04]  /*0880*/  IMAD R21, R0, R24, R17 ;  /* 0x0000001800157224 */ /* 0x022fc800078e0211 */
[----:B0-----:R-:W-:-:S05]  /*0890*/  IMAD.WIDE R12, R21, 0x4, R12 ;  /* 0x00000004150c7825 */ /* 0x001fca00078e020c */
[----:B------:R4:W-:Y:S04]  /*08a0*/  STG.E desc[UR6][R12.64], R23 ;  /* 0x000000170c007986 */ /* 0x0009e8000c101906 */
[----:B------:R-:W2:Y:S01]  /*08b0*/  LDG.E R20, desc[UR6][R8.64] ;  /* 0x0000000608147981 */ /* 0x000ea2000c1e1900 */
[----:B------:R-:W-:-:S06]  /*08c0*/  UIADD3 UR4, UPT, UPT, UR4, 0x1, URZ ;  /* 0x0000000104047890 */ /* 0x000fcc000fffe0ff */
[----:B--2---:R-:W-:-:S13]  /*08d0*/  ISETP.GT.AND P0, PT, R20, UR4, PT ;  /* 0x0000000414007c0c */ /* 0x004fda000bf04270 */
[----:B----4-:R-:W-:Y:S05]  /*08e0*/  @P0 BRA `(.L_x_3) ;  /* 0xfffffff800680947 */ /* 0x010fea000383ffff */
[----:B------:R-:W-:Y:S05]  /*08f0*/  EXIT ;  /* 0x000000000000794d */ /* 0x000fea0003800000 */
.L_x_4:
[----:B------:R-:W-:-:S00]  /*0900*/  BRA `(.L_x_4) ;  /* 0xfffffffc00fc7947 */ /* 0x000fc0000383ffff */
[----:B------:R-:W-:-:S00]  /*0910*/  NOP ;  /* 0x0000000000007918 */ /* 0x000fc00000000000 */
        /* <DEDUP_REMOVED lines=14> */
.L_x_26:


//--------------------- .text.julia               --------------------------
	.section	.text.julia,"ax",@progbits
	.align	128
.text.julia:
        .type           julia,@function
        .size           julia,(.L_x_27 - julia)
        .other          julia,@"STO_CUDA_ENTRY STV_DEFAULT"
julia:
[----:B------:R-:W-:Y:S08]  /*0000*/  LDC R1, c[0x0][0x37c] ;  /* 0x0000df00ff017b82 */ /* 0x000ff00000000800 */
[----:B------:R-:W0:Y:S01]  /*0010*/  LDC.64 R4, c[0x0][0x388] ;  /* 0x0000e200ff047b82 */ /* 0x000e220000000a00 */
[----:B------:R-:W0:Y:S07]  /*0020*/  LDCU.64 UR8, c[0x0][0x358] ;  /* 0x00006b00ff0877ac */ /* 0x000e2e0008000a00 */
[----:B------:R-:W1:Y:S01]  /*0030*/  LDC.64 R2, c[0x0][0x390] ;  /* 0x0000e400ff027b82 */ /* 0x000e620000000a00 */
[----:B0-----:R0:W2:Y:S04]  /*0040*/  LDG.E R0, desc[UR8][R4.64] ;  /* 0x0000000804007981 */ /* 0x0010a8000c1e1900 */
[----:B-1----:R-:W2:Y:S01]  /*0050*/  LDG.E R3, desc[UR8][R2.64] ;  /* 0x0000000802037981 */ /* 0x002ea2000c1e1900 */
[----:B------:R-:W1:Y:S01]  /*0060*/  LDCU UR6, c[0x0][0x360] ;  /* 0x00006c00ff0677ac */ /* 0x000e620008000800 */
[----:B------:R-:W3:Y:S01]  /*0070*/  S2R R15, SR_TID.X ;  /* 0x00000000000f7919 */ /* 0x000ee20000002100 */
[----:B------:R-:W4:Y:S01]  /*0080*/  LDCU UR7, c[0x0][0x364] ;  /* 0x00006c80ff0777ac */ /* 0x000f220008000800 */
[----:B------:R-:W5:Y:S01]  /*0090*/  S2R R13, SR_CTAID.X ;  /* 0x00000000000d7919 */ /* 0x000f620000002500 */
[----:B------:R-:W0:Y:S01]  /*00a0*/  LDCU UR4, c[0x0][0x370] ;  /* 0x00006e00ff0477ac */ /* 0x000e220008000800 */
[----:B------:R-:W3:Y:S01]  /*00b0*/  S2R R14, SR_CTAID.Y ;  /* 0x00000000000e7919 */ /* 0x000ee20000002600 */
[----:B------:R-:W0:Y:S01]  /*00c0*/  LDCU UR5, c[0x0][0x374] ;  /* 0x00006e80ff0577ac */ /* 0x000e220008000800 */
[----:B------:R-:W2:Y:S01]  /*00d0*/  S2R R16, SR_TID.Y ;  /* 0x0000000000107919 */ /* 0x000ea20000002200 */
[----:B-1----:R-:W-:-:S02]  /*00e0*/  ULOP3.LUT UR6, UR6, 0xffff, URZ, 0xc0, !UPT ;  /* 0x0000ffff06067892 */ /* 0x002fc4000f8ec0ff */
[----:B----4-:R-:W-:Y:S02]  /*00f0*/  ULOP3.LUT UR7, UR7, 0xffff, URZ, 0xc0, !UPT ;  /* 0x0000ffff07077892 */ /* 0x010fe4000f8ec0ff */
[----:B0-----:R-:W-:Y:S02]  /*0100*/  ULOP3.LUT UR4, UR4, 0xffff, URZ, 0xc0, !UPT ;  /* 0x0000ffff04047892 */ /* 0x001fe4000f8ec0ff */
[----:B------:R-:W-:Y:S02]  /*0110*/  ULOP3.LUT UR5, UR5, 0xffff, URZ, 0xc0, !UPT ;  /* 0x0000ffff05057892 */ /* 0x000fe4000f8ec0ff */
[----:B------:R-:W-:Y:S02]  /*0120*/  UIMAD UR4, UR6, UR4, URZ ;  /* 0x00000004060472a4 */ /* 0x000fe4000f8e02ff */
[----:B------:R-:W-:-:S07]  /*0130*/  UIMAD UR5, UR7, UR5, URZ ;  /* 0x00000005070572a4 */ /* 0x000fce000f8e02ff */
[----:B------:R-:W-:Y:S08]  /*0140*/  I2F.F64.U32 R4, UR4 ;  /* 0x0000000400047d12 */ /* 0x000ff00008201800 */
[----:B------:R-:W0:Y:S02]  /*0150*/  I2F.F64.U32 R6, UR5 ;  /* 0x0000000500067d12 */ /* 0x000e240008201800 */
[----:B0-----:R-:W-:-:S06]  /*0160*/  DMUL R10, R4, R6 ;  /* 0x00000006040a7228 */ /* 0x001fcc0000000000 */
[----:B------:R-:W0:Y:S02]  /*0170*/  F2I.F64.TRUNC R7, R10 ;  /* 0x0000000a00077311 */ /* 0x000e24000030d100 */
[----:B0-----:R-:W-:-:S06]  /*0180*/  IABS R6, R7 ;  /* 0x0000000700067213 */ /* 0x001fcc0000000000 */
[----:B------:R-:W0:Y:S08]  /*0190*/  I2F.RP R12, R6 ;  /* 0x00000006000c7306 */ /* 0x000e300000209400 */
[----:B0-----:R-:W0:Y:S02]  /*01a0*/  MUFU.RCP R12, R12 ;  /* 0x0000000c000c7308 */ /* 0x001e240000001000 */
[----:B0-----:R-:W-:Y:S01]  /*01b0*/  VIADD R8, R12, 0xffffffe ;  /* 0x0ffffffe0c087836 */ /* 0x001fe20000000000 */
[----:B------:R-:W-:-:S05]  /*01c0*/  IABS R12, R7 ;  /* 0x00000007000c7213 */ /* 0x000fca0000000000 */
[----:B------:R0:W1:Y:S01]  /*01d0*/  F2I.FTZ.U32.TRUNC.NTZ R9, R8 ;  /* 0x0000000800097305 */ /* 0x000062000021f000 */
[----:B------:R-:W-:Y:S02]  /*01e0*/  IMAD.MOV R12, RZ, RZ, -R12 ;  /* 0x000000ffff0c7224 */ /* 0x000fe400078e0a0c */
[----:B0-----:R-:W-:Y:S02]  /*01f0*/  IMAD.MOV.U32 R8, RZ, RZ, RZ ;  /* 0x000000ffff087224 */ /* 0x001fe400078e00ff */
[----:B-1----:R-:W-:-:S04]  /*0200*/  IMAD.MOV R11, RZ, RZ, -R9 ;  /* 0x000000ffff0b7224 */ /* 0x002fc800078e0a09 */
[----:B------:R-:W-:-:S04]  /*0210*/  IMAD R11, R11, R6, RZ ;  /* 0x000000060b0b7224 */ /* 0x000fc800078e02ff */
[----:B------:R-:W-:Y:S01]  /*0220*/  IMAD.HI.U32 R8, R9, R11, R8 ;  /* 0x0000000b09087227 */ /* 0x000fe200078e0008 */
[----:B-----5:R-:W-:Y:S02]  /*0230*/  LOP3.LUT R11, R13, 0xffff, RZ, 0xc0, !PT ;  /* 0x0000ffff0d0b7812 */ /* 0x020fe400078ec0ff */
[----:B---3--:R-:W-:Y:S01]  /*0240*/  LOP3.LUT R13, R14, 0xffff, RZ, 0xc0, !PT ;  /* 0x0000ffff0e0d7812 */ /* 0x008fe200078ec0ff */
[----:B--2---:R-:W-:-:S05]  /*0250*/  IMAD R2, R0, R3, RZ ;  /* 0x0000000300027224 */ /* 0x004fca00078e02ff */
[----:B------:R-:W-:Y:S02]  /*0260*/  IABS R10, R2 ;  /* 0x00000002000a7213 */ /* 0x000fe40000000000 */
[C---:B------:R-:W-:Y:S02]  /*0270*/  ISETP.GE.AND P1, PT, R2.reuse, RZ, PT ;  /* 0x000000ff0200720c */ /* 0x040fe40003f26270 */
[----:B------:R-:W-:Y:S01]  /*0280*/  LOP3.LUT R14, R2, R7, RZ, 0x3c, !PT ;  /* 0x00000007020e7212 */ /* 0x000fe200078e3cff */
[----:B------:R-:W-:-:S03]  /*0290*/  IMAD.MOV.U32 R9, RZ, RZ, R10 ;  /* 0x000000ffff097224 */ /* 0x000fc600078e000a */
[----:B------:R-:W-:Y:S01]  /*02a0*/  ISETP.GE.AND P2, PT, R14, RZ, PT ;  /* 0x000000ff0e00720c */ /* 0x000fe20003f46270 */
[----:B------:R-:W-:Y:S01]  /*02b0*/  IMAD.HI.U32 R10, R8, R9, RZ ;  /* 0x00000009080a7227 */ /* 0x000fe200078e00ff */
[----:B------:R-:W-:-:S03]  /*02c0*/  LOP3.LUT R8, R15, 0xffff, RZ, 0xc0, !PT ;  /* 0x0000ffff0f087812 */ /* 0x000fc600078ec0ff */
[----:B------:R-:W-:Y:S01]  /*02d0*/  IMAD R15, R10, R12, R9 ;  /* 0x0000000c0a0f7224 */ /* 0x000fe200078e0209 */
[----:B------:R-:W-:Y:S01]  /*02e0*/  LOP3.LUT R12, R16, 0xffff, RZ, 0xc0, !PT ;  /* 0x0000ffff100c7812 */ /* 0x000fe200078ec0ff */
[----:B------:R-:W-:-:S03]  /*02f0*/  IMAD R11, R11, UR6, R8 ;  /* 0x000000060b0b7c24 */ /* 0x000fc6000f8e0208 */
[----:B------:R-:W-:Y:S01]  /*0300*/  ISETP.GT.U32.AND P3, PT, R6, R15, PT ;  /* 0x0000000f0600720c */ /* 0x000fe20003f64070 */
[----:B------:R-:W-:Y:S01]  /*0310*/  IMAD R12, R13, UR7, R12 ;  /* 0x000000070d0c7c24 */ /* 0x000fe2000f8e020c */
[----:B------:R-:W-:Y:S08]  /*0320*/  I2F.F64.U32 R8, R11 ;  /* 0x0000000b00087312 */ /* 0x000ff00000201800 */
[----:B------:R-:W0:Y:S03]  /*0330*/  I2F.F64.U32 R12, R12 ;  /* 0x0000000c000c7312 */ /* 0x000e260000201800 */
[----:B------:R-:W-:-:S02]  /*0340*/  @!P3 IMAD.IADD R15, R15, 0x1, -R6 ;  /* 0x000000010f0fb824 */ /* 0x000fc400078e0a06 */
[----:B------:R-:W-:Y:S01]  /*0350*/  @!P3 VIADD R10, R10, 0x1 ;  /* 0x000000010a0ab836 */ /* 0x000fe20000000000 */
[----:B------:R-:W-:Y:S02]  /*0360*/  ISETP.NE.AND P3, PT, R7, RZ, PT ;  /* 0x000000ff0700720c */ /* 0x000fe40003f65270 */
[C---:B------:R-:W-:Y:S02]  /*0370*/  ISETP.GE.U32.AND P0, PT, R15.reuse, R6, PT ;  /* 0x000000060f00720c */ /* 0x040fe40003f06070 */
[----:B------:R-:W-:Y:S01]  /*0380*/  ISETP.GT.U32.AND P4, PT, R6, R15, PT ;  /* 0x0000000f0600720c */ /* 0x000fe20003f84070 */
[----:B------:R-:W-:Y:S01]  /*0390*/  IMAD.IADD R6, R15, 0x1, -R6 ;  /* 0x000000010f067824 */ /* 0x000fe200078e0a06 */
[----:B------:R-:W-:Y:S01]  /*03a0*/  LOP3.LUT R7, RZ, R7, RZ, 0x33, !PT ;  /* 0x00000007ff077212 */ /* 0x000fe200078e33ff */
[----:B0-----:R-:W-:-:S03]  /*03b0*/  DFMA R8, R4, R12, R8 ;  /* 0x0000000c0408722b */ /* 0x001fc60000000008 */
[----:B------:R-:W-:-:S05]  /*03c0*/  SEL R6, R6, R15, !P4 ;  /* 0x0000000f06067207 */ /* 0x000fca0006000000 */
[----:B------:R-:W-:Y:S02]  /*03d0*/  @!P1 IMAD.MOV R6, RZ, RZ, -R6 ;  /* 0x000000ffff069224 */ /* 0x000fe400078e0a06 */
[----:B------:R-:W-:Y:S01]  /*03e0*/  @P0 VIADD R10, R10, 0x1 ;  /* 0x000000010a0a0836 */ /* 0x000fe20000000000 */
[----:B------:R-:W0:Y:S02]  /*03f0*/  F2I.F64.TRUNC R8, R8 ;  /* 0x0000000800087311 */ /* 0x000e24000030d100 */
[----:B------:R-:W-:Y:S01]  /*0400*/  SEL R6, R7, R6, !P3 ;  /* 0x0000000607067207 */ /* 0x000fe20005800000 */
[----:B------:R-:W-:-:S03]  /*0410*/  @!P2 IMAD.MOV R10, RZ, RZ, -R10 ;  /* 0x000000ffff0aa224 */ /* 0x000fc600078e0a0a */
[----:B------:R-:W-:Y:S02]  /*0420*/  ISETP.GT.AND P0, PT, R6, RZ, PT ;  /* 0x000000ff0600720c */ /* 0x000fe40003f04270 */
[----:B------:R-:W-:Y:S02]  /*0430*/  SEL R7, R7, R10, !P3 ;  /* 0x0000000a07077207 */ /* 0x000fe40005800000 */
[----:B------:R-:W-:-:S05]  /*0440*/  SEL R4, RZ, 0x1, !P0 ;  /* 0x00000001ff047807 */ /* 0x000fca0004000000 */
[----:B------:R-:W-:-:S04]  /*0450*/  IMAD.IADD R7, R7, 0x1, R4 ;  /* 0x0000000107077824 */ /* 0x000fc800078e0204 */
[----:B0-----:R-:W-:-:S05]  /*0460*/  IMAD R15, R8, R7, RZ ;  /* 0x00000007080f7224 */ /* 0x001fca00078e02ff */
[----:B------:R-:W-:-:S04]  /*0470*/  VIADDMNMX R2, R7, R15, R2, PT ;  /* 0x0000000f07027246 */ /* 0x000fc80003800102 */
[----:B------:R-:W-:-:S13]  /*0480*/  ISETP.GT.AND P0, PT, R2, R15, PT ;  /* 0x0000000f0200720c */ /* 0x000fda0003f04270 */
[----:B------:R-:W-:Y:S05]  /*0490*/  @!P0 EXIT ;  /* 0x000000000000894d */ /* 0x000fea0003800000 */
[----:B------:R-:W0:Y:S08]  /*04a0*/  LDC.64 R12, c[0x0][0x3b8] ;  /* 0x0000ee00ff0c7b82 */ /* 0x000e300000000a00 */
[----:B------:R-:W1:Y:S01]  /*04b0*/  LDC.64 R4, c[0x0][0x3b0] ;  /* 0x0000ec00ff047b82 */ /* 0x000e620000000a00 */
[----:B0-----:R0:W2:Y:S04]  /*04c0*/  LDG.E R8, desc[UR8][R12.64] ;  /* 0x000000080c087981 */ /* 0x0010a8000c1e1900 */
[----:B-1----:R1:W3:Y:S01]  /*04d0*/  LDG.E R4, desc[UR8][R4.64] ;  /* 0x0000000804047981 */ /* 0x0022e2000c1e1900 */
[----:B------:R-:W-:-:S02]  /*04e0*/  SHF.R.S32.HI R9, RZ, 0x1f, R0 ;  /* 0x0000001fff097819 */ /* 0x000fc40000011400 */
[----:B------:R-:W-:Y:S02]  /*04f0*/  SHF.R.S32.HI R11, RZ, 0x1f, R3 ;  /* 0x0000001fff0b7819 */ /* 0x000fe40000011403 */
[----:B------:R-:W-:Y:S02]  /*0500*/  LOP3.LUT R9, R9, 0x1, RZ, 0xc0, !PT ;  /* 0x0000000109097812 */ /* 0x000fe400078ec0ff */
[----:B------:R-:W-:-:S03]  /*0510*/  LOP3.LUT R16, R11, 0x1, RZ, 0xc0, !PT ;  /* 0x000000010b107812 */ /* 0x000fc600078ec0ff */
[----:B------:R-:W-:Y:S02]  /*0520*/  IMAD.IADD R10, R0, 0x1, R9 ;  /* 0x00000001000a7824 */ /* 0x000fe400078e0209 */
[----:B------:R-:W-:-:S03]  /*0530*/  IMAD.IADD R16, R3, 0x1, R16 ;  /* 0x0000000103107824 */ /* 0x000fc600078e0210 */
[----:B------:R-:W-:Y:S02]  /*0540*/  SHF.R.S32.HI R14, RZ, 0x1, R10 ;  /* 0x00000001ff0e7819 */ /* 0x000fe4000001140a */
[----:B------:R-:W-:Y:S02]  /*0550*/  SHF.R.S32.HI R16, RZ, 0x1, R16 ;  /* 0x00000001ff107819 */ /* 0x000fe40000011410 */
[----:B------:R-:W4:Y:S08]  /*0560*/  I2F.F64 R10, R14 ;  /* 0x0000000e000a7312 */ /* 0x000f300000201c00 */
[----:B0-----:R-:W0:Y:S01]  /*0570*/  I2F.F64 R12, R16 ;  /* 0x00000010000c7312 */ /* 0x001e220000201c00 */
[----:B------:R-:W-:Y:S01]  /*0580*/  IMAD.MOV.U32 R3, RZ, RZ, R15 ;  /* 0x000000ffff037224 */ /* 0x000fe200078e000f */
[----:B-1----:R-:W-:-:S06]  /*0590*/  I2FP.F32.S32 R5, R14 ;  /* 0x0000000e00057245 */ /* 0x002fcc0000201400 */
[----:B--2---:R-:W1:Y:S08]  /*05a0*/  F2F.F64.F32 R8, R8 ;  /* 0x0000000800087310 */ /* 0x004e700000201800 */
[----:B---3--:R2:W3:Y:S02]  /*05b0*/  F2F.F64.F32 R6, R4 ;  /* 0x0000000400067310 */ /* 0x0084e40000201800 */
[----:B012-4-:R-:W-:-:S07]  /*05c0*/  I2FP.F32.S32 R4, R16 ;  /* 0x0000001000047245 */ /* 0x017fce0000201400 */
.L_x_10:
[----:B0-----:R-:W0:Y:S02]  /*05d0*/  LDC.64 R24, c[0x0][0x398] ;  /* 0x0000e600ff187b82 */ /* 0x001e240000000a00 */
[----:B0-----:R-:W2:Y:S06]  /*05e0*/  LDG.E R24, desc[UR8][R24.64] ;  /* 0x0000000818187981 */ /* 0x001eac000c1e1900 */
[----:B------:R-:W0:Y:S01]  /*05f0*/  LDC.64 R28, c[0x0][0x3a0] ;  /* 0x0000e800ff1c7b82 */ /* 0x000e220000000a00 */
[----:B------:R-:W-:Y:S02]  /*0600*/  IABS R16, R0 ;  /* 0x0000000000107213 */ /* 0x000fe40000000000 */
[----:B------:R-:W-:-:S02]  /*0610*/  IABS R18, R3 ;  /* 0x0000000300127213 */ /* 0x000fc40000000000 */
[----:B------:R-:W1:Y:S01]  /*0620*/  I2F.RP R17, R16 ;  /* 0x0000001000117306 */ /* 0x000e620000209400 */
[----:B------:R-:W-:Y:S02]  /*0630*/  IABS R20, R0 ;  /* 0x0000000000147213 */ /* 0x000fe40000000000 */
[----:B------:R-:W4:Y:S01]  /*0640*/  LDC.64 R22, c[0x0][0x3a8] ;  /* 0x0000ea00ff167b82 */ /* 0x000f220000000a00 */
[----:B------:R-:W-:-:S07]  /*0650*/  ISETP.GE.AND P0, PT, R3, RZ, PT ;  /* 0x000000ff0300720c */ /* 0x000fce0003f06270 */
[----:B------:R-:W5:Y:S01]  /*0660*/  LDC.64 R26, c[0x0][0x3c8] ;  /* 0x0000f200ff1a7b82 */ /* 0x000f620000000a00 */
[----:B-1----:R-:W1:Y:S01]  /*0670*/  MUFU.RCP R17, R17 ;  /* 0x0000001100117308 */ /* 0x002e620000001000 */
[----:B0-----:R-:W3:Y:S04]  /*0680*/  LDG.E R29, desc[UR8][R28.64] ;  /* 0x000000081c1d7981 */ /* 0x001ee8000c1e1900 */
[----:B----4-:R-:W4:Y:S01]  /*0690*/  LDG.E R28, desc[UR8][R22.64] ;  /* 0x00000008161c7981 */ /* 0x010f22000c1e1900 */
[----:B-1----:R-:W-:Y:S02]  /*06a0*/  VIADD R14, R17, 0xffffffe ;  /* 0x0ffffffe110e7836 */ /* 0x002fe40000000000 */
[----:B------:R-:W-:Y:S01]  /*06b0*/  IMAD.MOV R17, RZ, RZ, -R20 ;  /* 0x000000ffff117224 */ /* 0x000fe200078e0a14 */
[----:B-----5:R0:W5:Y:S01]  /*06c0*/  LDG.E R26, desc[UR8][R26.64] ;  /* 0x000000081a1a7981 */ /* 0x020162000c1e1900 */
[----:B------:R1:W0:Y:S02]  /*06d0*/  F2I.FTZ.U32.TRUNC.NTZ R15, R14 ;  /* 0x0000000e000f7305 */ /* 0x000224000021f000 */
[----:B-1----:R-:W-:Y:S01]  /*06e0*/  IMAD.MOV.U32 R14, RZ, RZ, RZ ;  /* 0x000000ffff0e7224 */ /* 0x002fe200078e00ff */
[----:B0-----:R-:W-:-:S05]  /*06f0*/  IADD3 R19, PT, PT, RZ, -R15, RZ ;  /* 0x8000000fff137210 */ /* 0x001fca0007ffe0ff */
[----:B------:R-:W-:-:S04]  /*0700*/  IMAD R19, R19, R16, RZ ;  /* 0x0000001013137224 */ /* 0x000fc800078e02ff */
[----:B------:R-:W-:Y:S01]  /*0710*/  IMAD.HI.U32 R15, R15, R19, R14 ;  /* 0x000000130f0f7227 */ /* 0x000fe200078e000e */
[----:B------:R-:W-:-:S04]  /*0720*/  LOP3.LUT R14, R3, R0, RZ, 0x3c, !PT ;  /* 0x00000000030e7212 */ /* 0x000fc800078e3cff */
[----:B------:R-:W-:Y:S01]  /*0730*/  ISETP.GE.AND P1, PT, R14, RZ, PT ;  /* 0x000000ff0e00720c */ /* 0x000fe20003f26270 */
[----:B------:R-:W-:-:S04]  /*0740*/  IMAD.HI.U32 R15, R15, R18, RZ ;  /* 0x000000120f0f7227 */ /* 0x000fc800078e00ff */
[----:B------:R-:W-:-:S05]  /*0750*/  IMAD R17, R15, R17, R18 ;  /* 0x000000110f117224 */ /* 0x000fca00078e0212 */
[----:B------:R-:W-:-:S13]  /*0760*/  ISETP.GT.U32.AND P3, PT, R16, R17, PT ;  /* 0x000000111000720c */ /* 0x000fda0003f64070 */
[----:B------:R-:W-:Y:S02]  /*0770*/  @!P3 IMAD.IADD R17, R17, 0x1, -R16 ;  /* 0x000000011111b824 */ /* 0x000fe400078e0a10 */
[----:B------:R-:W-:-:S03]  /*0780*/  @!P3 VIADD R15, R15, 0x1 ;  /* 0x000000010f0fb836 */ /* 0x000fc60000000000 */
[C---:B------:R-:W-:Y:S02]  /*0790*/  ISETP.GE.U32.AND P2, PT, R17.reuse, R16, PT ;  /* 0x000000101100720c */ /* 0x040fe40003f46070 */
[----:B------:R-:W-:Y:S01]  /*07a0*/  ISETP.GT.U32.AND P4, PT, R16, R17, PT ;  /* 0x000000111000720c */ /* 0x000fe20003f84070 */
[----:B------:R-:W-:-:S05]  /*07b0*/  IMAD.IADD R16, R17, 0x1, -R16 ;  /* 0x0000000111107824 */ /* 0x000fca00078e0a10 */
[----:B------:R-:W-:Y:S02]  /*07c0*/  SEL R16, R16, R17, !P4 ;  /* 0x0000001110107207 */ /* 0x000fe40006000000 */
[----:B------:R-:W-:-:S03]  /*07d0*/  LOP3.LUT R17, RZ, R0, RZ, 0x33, !PT ;  /* 0x00000000ff117212 */ /* 0x000fc600078e33ff */
[----:B------:R-:W-:Y:S01]  /*07e0*/  @P2 VIADD R15, R15, 0x1 ;  /* 0x000000010f0f2836 */ /* 0x000fe20000000000 */
[----:B------:R-:W-:Y:S01]  /*07f0*/  ISETP.NE.AND P2, PT, R0, RZ, PT ;  /* 0x000000ff0000720c */ /* 0x000fe20003f45270 */
[----:B------:R-:W-:Y:S02]  /*0800*/  @!P0 IMAD.MOV R16, RZ, RZ, -R16 ;  /* 0x000000ffff108224 */ /* 0x000fe400078e0a10 */
[----:B------:R-:W-:-:S03]  /*0810*/  IMAD.MOV.U32 R18, RZ, RZ, R15 ;  /* 0x000000ffff127224 */ /* 0x000fc600078e000f */
[----:B------:R-:W-:Y:S02]  /*0820*/  SEL R14, R17, R16, !P2 ;  /* 0x00000010110e7207 */ /* 0x000fe40005000000 */
[----:B------:R-:W-:-:S04]  /*0830*/  @!P1 IADD3 R18, PT, PT, -R18, RZ, RZ ;  /* 0x000000ff12129210 */ /* 0x000fc80007ffe1ff */
[----:B------:R-:W-:Y:S01]  /*0840*/  SEL R17, R17, R18, !P2 ;  /* 0x0000001211117207 */ /* 0x000fe20005000000 */
[----:B------:R-:W0:Y:S08]  /*0850*/  I2F.F64 R14, R14 ;  /* 0x0000000e000e7312 */ /* 0x000e300000201c00 */
[----:B------:R-:W1:Y:S01]  /*0860*/  I2F.F64 R16, R17 ;  /* 0x0000001100107312 */ /* 0x000e620000201c00 */
[----:B0-----:R-:W-:-:S02]  /*0870*/  DADD R18, R10, -R14 ;  /* 0x000000000a127229 */ /* 0x001fc4000000080e */
[----:B-1----:R-:W-:Y:S01]  /*0880*/  DADD R20, R12, -R16 ;  /* 0x000000000c147229 */ /* 0x002fe20000000810 */
[C---:B------:R-:W-:Y:S02]  /*0890*/  FSETP.GT.FTZ.AND P0, PT, |R5|.reuse, 8.50705917302346158658e+37, PT ;  /* 0x7e8000000500780b */ /* 0x040fe40003f14200 */
[----:B------:R-:W-:Y:S02]  /*08a0*/  FSETP.GT.FTZ.AND P1, PT, |R4|, 8.50705917302346158658e+37, PT ;  /* 0x7e8000000400780b */ /* 0x000fe40003f34200 */
[----:B--2---:R-:W0:Y:S02]  /*08b0*/  F2F.F64.F32 R24, R24 ;  /* 0x0000001800187310 */ /* 0x004e240000201800 */
[C---:B0-----:R-:W-:Y:S02]  /*08c0*/  DMUL R18, R24.reuse, R18 ;  /* 0x0000001218127228 */ /* 0x041fe40000000000 */
[----:B------:R-:W-:Y:S01]  /*08d0*/  DMUL R20, R24, R20 ;  /* 0x0000001418147228 */ /* 0x000fe20000000000 */
[----:B------:R-:W-:-:S03]  /*08e0*/  FMUL.FTZ R24, R5, 0.25 ;  /* 0x3e80000005187820 */ /* 0x000fc60000410000 */
[----:B------:R0:W1:Y:S02]  /*08f0*/  F2F.F32.F64 R25, R18 ;  /* 0x0000001200197310 */ /* 0x0000640000301000 */
[----:B------:R-:W-:-:S06]  /*0900*/  FSEL R27, R24, R5, P0 ;  /* 0x00000005181b7208 */ /* 0x000fcc0000000000 */
[----:B0-----:R-:W0:Y:S01]  /*0910*/  MUFU.RCP R18, R27 ;  /* 0x0000001b00127308 */ /* 0x001e220000001000 */
[----:B------:R-:W-:Y:S01]  /*0920*/  FMUL.FTZ R19, R4, 0.25 ;  /* 0x3e80000004137820 */ /* 0x000fe20000410000 */
[----:B-1----:R-:W-:-:S06]  /*0930*/  @P0 FMUL.FTZ R25, R25, 0.25 ;  /* 0x3e80000019190820 */ /* 0x002fcc0000410000 */
[----:B------:R1:W2:Y:S02]  /*0940*/  F2F.F32.F64 R24, R20 ;  /* 0x0000001400187310 */ /* 0x0002a40000301000 */
[----:B-1----:R-:W-:Y:S01]  /*0950*/  FSEL R20, R19, R4, P1 ;  /* 0x0000000413147208 */ /* 0x002fe20000800000 */
[----:B0-----:R-:W-:-:S05]  /*0960*/  FMUL.FTZ R18, R18, R25 ;  /* 0x0000001912127220 */ /* 0x001fca0000410000 */
[----:B------:R-:W0:Y:S08]  /*0970*/  MUFU.RCP R21, R20 ;  /* 0x0000001400157308 */ /* 0x000e300000001000 */
[----:B---3--:R-:W-:Y:S08]  /*0980*/  F2F.F64.F32 R22, R29 ;  /* 0x0000001d00167310 */ /* 0x008ff00000201800 */
[----:B------:R-:W1:Y:S01]  /*0990*/  F2F.F64.F32 R18, R18 ;  /* 0x0000001200127310 */ /* 0x000e620000201800 */
[----:B--2---:R-:W-:-:S04]  /*09a0*/  @P1 FMUL.FTZ R24, R24, 0.25 ;  /* 0x3e80000018181820 */ /* 0x004fc80000410000 */
[----:B0-----:R-:W-:Y:S01]  /*09b0*/  FMUL.FTZ R27, R21, R24 ;  /* 0x00000018151b7220 */ /* 0x001fe20000410000 */
[----:B-----5:R-:W-:Y:S02]  /*09c0*/  ISETP.GT.AND P0, PT, R26, RZ, PT ;  /* 0x000000ff1a00720c */ /* 0x020fe40003f04270 */
[----:B----4-:R-:W-:Y:S01]  /*09d0*/  F2F.F64.F32 R24, R28 ;  /* 0x0000001c00187310 */ /* 0x010fe20000201800 */
[----:B-1----:R-:W-:-:S07]  /*09e0*/  DADD R22, R18, -R22 ;  /* 0x0000000012167229 */ /* 0x002fce0000000816 */
[----:B------:R-:W0:Y:S02]  /*09f0*/  F2F.F64.F32 R18, R27 ;  /* 0x0000001b00127310 */ /* 0x000e240000201800 */
[----:B0-----:R-:W-:Y:S01]  /*0a00*/  DADD R24, R18, -R24 ;  /* 0x0000000012187229 */ /* 0x001fe20000000818 */
[----:B------:R-:W-:Y:S10]  /*0a10*/  @!P0 BRA `(.L_x_5) ;  /* 0x0000000000588947 */ /* 0x000ff40003800000 */
[----:B------:R-:W0:Y:S02]  /*0a20*/  LDC.64 R20, c[0x0][0x3c0] ;  /* 0x0000f000ff147b82 */ /* 0x000e240000000a00 */
[----:B0-----:R-:W2:Y:S01]  /*0a30*/  LDG.E R18, desc[UR8][R20.64] ;  /* 0x0000000814127981 */ /* 0x001ea2000c1e1900 */
[----:B------:R-:W-:Y:S01]  /*0a40*/  BSSY.RECONVERGENT B0, `(.L_x_6) ;  /* 0x0000012000007945 */ /* 0x000fe20003800200 */
[----:B------:R-:W-:Y:S01]  /*0a50*/  IMAD.MOV.U32 R27, RZ, RZ, RZ ;  /* 0x000000ffff1b7224 */ /* 0x000fe200078e00ff */
[----:B--2---:R-:W0:Y:S06]  /*0a60*/  F2F.F64.F32 R18, R18 ;  /* 0x0000001200127310 */ /* 0x004e2c0000201800 */
.L_x_8:
[----:B------:R-:W-:-:S08]  /*0a70*/  DMUL R20, R24, R22 ;  /* 0x0000001618147228 */ /* 0x000fd00000000000 */
[C---:B------:R-:W-:Y:S02]  /*0a80*/  DFMA R20, R24.reuse, R22, R20 ;  /* 0x000000161814722b */ /* 0x040fe40000000014 */
[----:B------:R-:W-:-:S06]  /*0a90*/  DMUL R24, R24, R24 ;  /* 0x0000001818187228 */ /* 0x000fcc0000000000 */
[----:B------:R-:W-:Y:S02]  /*0aa0*/  DADD R20, R8, R20 ;  /* 0x0000000008147229 */ /* 0x000fe40000000014 */
[----:B------:R-:W-:-:S06]  /*0ab0*/  DFMA R22, R22, R22, -R24 ;  /* 0x000000161616722b */ /* 0x000fcc0000000818 */
[----:B------:R-:W-:Y:S02]  /*0ac0*/  DMUL R24, R20, R20 ;  /* 0x0000001414187228 */ /* 0x000fe40000000000 */
[----:B------:R-:W-:-:S08]  /*0ad0*/  DADD R22, R6, R22 ;  /* 0x0000000006167229 */ /* 0x000fd00000000016 */
[----:B------:R-:W-:-:S08]  /*0ae0*/  DFMA R24, R22, R22, R24 ;  /* 0x000000161618722b */ /* 0x000fd00000000018 */
[----:B0-----:R-:W-:-:S14]  /*0af0*/  DSETP.GEU.AND P0, PT, R18, R24, PT ;  /* 0x000000181200722a */ /* 0x001fdc0003f0e000 */
[----:B------:R-:W-:Y:S05]  /*0b00*/  @!P0 BRA `(.L_x_7) ;  /* 0x0000000000148947 */ /* 0x000fea0003800000 */
[----:B------:R-:W-:Y:S02]  /*0b10*/  VIADD R27, R27, 0x1 ;  /* 0x000000011b1b7836 */ /* 0x000fe40000000000 */
[----:B------:R-:W-:Y:S02]  /*0b20*/  IMAD.MOV.U32 R24, RZ, RZ, R20 ;  /* 0x000000ffff187224 */ /* 0x000fe400078e0014 */
[----:B------:R-:W-:Y:S01]  /*0b30*/  IMAD.MOV.U32 R25, RZ, RZ, R21 ;  /* 0x000000ffff197224 */ /* 0x000fe200078e0015 */
[----:B------:R-:W-:-:S13]  /*0b40*/  ISETP.GT.AND P0, PT, R26, R27, PT ;  /* 0x0000001b1a00720c */ /* 0x000fda0003f04270 */
[----:B------:R-:W-:Y:S05]  /*0b50*/  @P0 BRA `(.L_x_8) ;  /* 0xfffffffc00c40947 */ /* 0x000fea000383ffff */
.L_x_7:
[----:B------:R-:W-:Y:S05]  /*0b60*/  BSYNC.RECONVERGENT B0 ;  /* 0x0000000000007941 */ /* 0x000fea0003800200 */
.L_x_6:
[----:B------:R-:W-:Y:S05]  /*0b70*/  BRA `(.L_x_9) ;  /* 0x0000000000047947 */ /* 0x000fea0003800000 */
.L_x_5:
[----:B------:R-:W-:-:S07]  /*0b80*/  IMAD.MOV.U32 R27, RZ, RZ, RZ ;  /* 0x000000ffff1b7224 */ /* 0x000fce00078e00ff */
.L_x_9:
[----:B------:R-:W-:Y:S01]  /*0b90*/  I2FP.F32.S32 R26, R26 ;  /* 0x0000001a001a7245 */ /* 0x000fe20000201400 */
[----:B------:R-:W0:Y:S01]  /*0ba0*/  LDC.64 R18, c[0x0][0x380] ;  /* 0x0000e000ff127b82 */ /* 0x000e220000000a00 */
[----:B------:R-:W-:Y:S01]  /*0bb0*/  F2I.F64.TRUNC R15, R14 ;  /* 0x0000000e000f7311 */ /* 0x000fe2000030d100 */
[----:B------:R-:W-:Y:S01]  /*0bc0*/  I2FP.F32.S32 R27, R27 ;  /* 0x0000001b001b7245 */ /* 0x000fe20000201400 */
[----:B------:R-:W-:Y:S01]  /*0bd0*/  VIADD R3, R3, 0x1 ;  /* 0x0000000103037836 */ /* 0x000fe20000000000 */
[----:B------:R-:W-:-:S05]  /*0be0*/  FSETP.GT.FTZ.AND P0, PT, |R26|, 8.50705917302346158658e+37, PT ;  /* 0x7e8000001a00780b */ /* 0x000fca0003f14200 */
[----:B------:R-:W1:Y:S08]  /*0bf0*/  F2I.F64.TRUNC R16, R16 ;  /* 0x0000001000107311 */ /* 0x000e70000030d100 */
[----:B------:R-:W-:Y:S01]  /*0c00*/  @P0 FMUL.FTZ R26, R26, 0.25 ;  /* 0x3e8000001a1a0820 */ /* 0x000fe20000410000 */
[----:B------:R-:W-:Y:S01]  /*0c10*/  @P0 FMUL.FTZ R27, R27, 0.25 ;  /* 0x3e8000001b1b0820 */ /* 0x000fe20000410000 */
[----:B------:R-:W-:-:S04]  /*0c20*/  ISETP.GT.AND P0, PT, R2, R3, PT ;  /* 0x000000030200720c */ /* 0x000fc80003f04270 */
[----:B------:R-:W2:Y:S01]  /*0c30*/  MUFU.RCP R26, R26 ;  /* 0x0000001a001a7308 */ /* 0x000ea20000001000 */
[----:B-1----:R-:W-:-:S04]  /*0c40*/  IMAD R21, R0, R16, R15 ;  /* 0x0000001000157224 */ /* 0x002fc800078e020f */
[----:B0-----:R-:W-:-:S04]  /*0c50*/  IMAD.WIDE R18, R21, 0x4, R18 ;  /* 0x0000000415127825 */ /* 0x001fc800078e0212 */
[----:B--2---:R-:W-:-:S05]  /*0c60*/  FMUL.FTZ R27, R26, R27 ;  /* 0x0000001b1a1b7220 */ /* 0x004fca0000410000 */
[----:B------:R0:W-:Y:S01]  /*0c70*/  STG.E desc[UR8][R18.64], R27 ;  /* 0x0000001b12007986 */ /* 0x0001e2000c101908 */
[----:B------:R-:W-:Y:S05]  /*0c80*/  @P0 BRA `(.L_x_10) ;  /* 0xfffffff800500947 */ /* 0x000fea000383ffff */
[----:B------:R-:W-:Y:S05]  /*0c90*/  EXIT ;  /* 0x000000000000794d */ /* 0x000fea0003800000 */
.L_x_11:
        /* <DEDUP_REMOVED lines=14> */
.L_x_27:


//--------------------- .text.mandelbrot          --------------------------
	.section	.text.mandelbrot,"ax",@progbits
	.align	128
.text.mandelbrot:
        .type           mandelbrot,@function
        .size           mandelbrot,(.L_x_28 - mandelbrot)
        .other          mandelbrot,@"STO_CUDA_ENTRY STV_DEFAULT"
mandelbrot:
        /* <DEDUP_REMOVED lines=68> */
[----:B------:R-:W-:-:S04]  /*0440*/  SEL R2, RZ, 0x1, !P0 ;  /* 0x00000001ff027807 */ /* 0x000fc80004000000 */
[----:B------:R-:W-:-:S05]  /*0450*/  IADD3 R7, PT, PT, R7, R2, RZ ;  /* 0x0000000207077210 */ /* 0x000fca0007ffe0ff */
[----:B0-----:R-:W-:-:S05]  /*0460*/  IMAD R3, R8, R7, RZ ;  /* 0x0000000708037224 */ /* 0x001fca00078e02ff */
[----:B------:R-:W-:-:S04]  /*0470*/  VIADDMNMX R2, R7, R3, R4, PT ;  /* 0x0000000307027246 */ /* 0x000fc80003800104 */
[----:B------:R-:W-:-:S13]  /*0480*/  ISETP.GT.AND P0, PT, R2, R3, PT ;  /* 0x000000030200720c */ /* 0x000fda0003f04270 */
[----:B------:R-:W-:Y:S05]  /*0490*/  @!P0 EXIT ;  /* 0x000000000000894d */ /* 0x000fea0003800000 */
[----:B------:R-:W-:-:S04]  /*04a0*/  SHF.R.S32.HI R4, RZ, 0x1f, R0 ;  /* 0x0000001fff047819 */ /* 0x000fc80000011400 */
[----:B------:R-:W-:Y:S02]  /*04b0*/  LOP3.LUT R7, R4, 0x1, RZ, 0xc0, !PT ;  /* 0x0000000104077812 */ /* 0x000fe400078ec0ff */
[----:B------:R-:W-:-:S03]  /*04c0*/  SHF.R.S32.HI R4, RZ, 0x1f, R5 ;  /* 0x0000001fff047819 */ /* 0x000fc60000011405 */
[----:B------:R-:W-:Y:S01]  /*04d0*/  IMAD.IADD R7, R0, 0x1, R7 ;  /* 0x0000000100077824 */ /* 0x000fe200078e0207 */
[----:B------:R-:W-:-:S04]  /*04e0*/  LOP3.LUT R4, R4, 0x1, RZ, 0xc0, !PT ;  /* 0x0000000104047812 */ /* 0x000fc800078ec0ff */
[----:B------:R-:W-:Y:S01]  /*04f0*/  SHF.R.S32.HI R10, RZ, 0x1, R7 ;  /* 0x00000001ff0a7819 */ /* 0x000fe20000011407 */
[----:B------:R-:W-:-:S03]  /*0500*/  IMAD.IADD R4, R5, 0x1, R4 ;  /* 0x0000000105047824 */ /* 0x000fc600078e0204 */
[----:B------:R0:W1:Y:S01]  /*0510*/  I2F.F64 R6, R10 ;  /* 0x0000000a00067312 */ /* 0x0000620000201c00 */
[----:B------:R-:W-:Y:S02]  /*0520*/  I2FP.F32.S32 R5, R10 ;  /* 0x0000000a00057245 */ /* 0x000fe40000201400 */
[----:B------:R-:W-:-:S04]  /*0530*/  SHF.R.S32.HI R11, RZ, 0x1, R4 ;  /* 0x00000001ff0b7819 */ /* 0x000fc80000011404 */
[----:B------:R-:W-:Y:S01]  /*0540*/  I2FP.F32.S32 R4, R11 ;  /* 0x0000000b00047245 */ /* 0x000fe20000201400 */
[----:B------:R0:W2:Y:S06]  /*0550*/  I2F.F64 R8, R11 ;  /* 0x0000000b00087312 */ /* 0x0000ac0000201c00 */
.L_x_17:
[----:B---3--:R-:W3:Y:S02]  /*0560*/  LDC.64 R14, c[0x0][0x398] ;  /* 0x0000e600ff0e7b82 */ /* 0x008ee40000000a00 */
[----:B---3--:R-:W3:Y:S06]  /*0570*/  LDG.E R14, desc[UR8][R14.64] ;  /* 0x000000080e0e7981 */ /* 0x008eec000c1e1900 */
[----:B------:R-:W4:Y:S08]  /*0580*/  LDC.64 R16, c[0x0][0x3a0] ;  /* 0x0000e800ff107b82 */ /* 0x000f300000000a00 */
[----:B------:R-:W5:Y:S08]  /*0590*/  LDC.64 R18, c[0x0][0x3a8] ;  /* 0x0000ea00ff127b82 */ /* 0x000f700000000a00 */
[----:B------:R-:W1:Y:S01]  /*05a0*/  LDC.64 R26, c[0x0][0x3b8] ;  /* 0x0000ee00ff1a7b82 */ /* 0x000e620000000a00 */
[----:B----4-:R4:W3:Y:S04]  /*05b0*/  LDG.E R23, desc[UR8][R16.64] ;  /* 0x0000000810177981 */ /* 0x0108e8000c1e1900 */
[----:B-----5:R5:W3:Y:S04]  /*05c0*/  LDG.E R22, desc[UR8][R18.64] ;  /* 0x0000000812167981 */ /* 0x020ae8000c1e1900 */
[----:B-1----:R1:W3:Y:S01]  /*05d0*/  LDG.E R26, desc[UR8][R26.64] ;  /* 0x000000081a1a7981 */ /* 0x0022e2000c1e1900 */
[----:B------:R-:W-:-:S02]  /*05e0*/  IABS R12, R0 ;  /* 0x00000000000c7213 */ /* 0x000fc40000000000 */
[----:B----4-:R-:W-:Y:S02]  /*05f0*/  IABS R16, R3 ;  /* 0x0000000300107213 */ /* 0x010fe40000000000 */
[----:B------:R-:W4:Y:S01]  /*0600*/  I2F.RP R13, R12 ;  /* 0x0000000c000d7306 */ /* 0x000f220000209400 */
[----:B------:R-:W-:Y:S02]  /*0610*/  IABS R17, R0 ;  /* 0x0000000000117213 */ /* 0x000fe40000000000 */
[----:B------:R-:W-:-:S05]  /*0620*/  ISETP.GE.AND P1, PT, R3, RZ, PT ;  /* 0x000000ff0300720c */ /* 0x000fca0003f26270 */
[----:B----4-:R-:W0:Y:S02]  /*0630*/  MUFU.RCP R13, R13 ;  /* 0x0000000d000d7308 */ /* 0x010e240000001000 */
[----:B0-----:R-:W-:Y:S02]  /*0640*/  VIADD R10, R13, 0xffffffe ;  /* 0x0ffffffe0d0a7836 */ /* 0x001fe40000000000 */
[----:B------:R-:W-:-:S04]  /*0650*/  IMAD.MOV R13, RZ, RZ, -R17 ;  /* 0x000000ffff0d7224 */ /* 0x000fc800078e0a11 */
[----:B------:R0:W4:Y:S02]  /*0660*/  F2I.FTZ.U32.TRUNC.NTZ R11, R10 ;  /* 0x0000000a000b7305 */ /* 0x000124000021f000 */
[----:B0-----:R-:W-:Y:S02]  /*0670*/  IMAD.MOV.U32 R10, RZ, RZ, RZ ;  /* 0x000000ffff0a7224 */ /* 0x001fe400078e00ff */
[----:B----4-:R-:W-:-:S04]  /*0680*/  IMAD.MOV R15, RZ, RZ, -R11 ;  /* 0x000000ffff0f7224 */ /* 0x010fc800078e0a0b */
[----:B------:R-:W-:-:S04]  /*0690*/  IMAD R15, R15, R12, RZ ;  /* 0x0000000c0f0f7224 */ /* 0x000fc800078e02ff */
[----:B------:R-:W-:Y:S01]  /*06a0*/  IMAD.HI.U32 R11, R11, R15, R10 ;  /* 0x0000000f0b0b7227 */ /* 0x000fe200078e000a */
[----:B------:R-:W-:-:S04]  /*06b0*/  LOP3.LUT R10, R3, R0, RZ, 0x3c, !PT ;  /* 0x00000000030a7212 */ /* 0x000fc800078e3cff */
[----:B------:R-:W-:Y:S01]  /*06c0*/  ISETP.GE.AND P2, PT, R10, RZ, PT ;  /* 0x000000ff0a00720c */ /* 0x000fe20003f46270 */
[----:B------:R-:W-:-:S04]  /*06d0*/  IMAD.HI.U32 R11, R11, R16, RZ ;  /* 0x000000100b0b7227 */ /* 0x000fc800078e00ff */
[----:B------:R-:W-:-:S05]  /*06e0*/  IMAD R13, R11, R13, R16 ;  /* 0x0000000d0b0d7224 */ /* 0x000fca00078e0210 */
[----:B------:R-:W-:-:S13]  /*06f0*/  ISETP.GT.U32.AND P3, PT, R12, R13, PT ;  /* 0x0000000d0c00720c */ /* 0x000fda0003f64070 */
[--C-:B------:R-:W-:Y:S01]  /*0700*/  @!P3 IMAD.IADD R13, R13, 0x1, -R12.reuse ;  /* 0x000000010d0db824 */ /* 0x100fe200078e0a0c */
[----:B------:R-:W-:Y:S02]  /*0710*/  @!P3 IADD3 R11, PT, PT, R11, 0x1, RZ ;  /* 0x000000010b0bb810 */ /* 0x000fe40007ffe0ff */
[----:B------:R-:W-:Y:S02]  /*0720*/  ISETP.NE.AND P3, PT, R0, RZ, PT ;  /* 0x000000ff0000720c */ /* 0x000fe40003f65270 */
[C---:B------:R-:W-:Y:S02]  /*0730*/  ISETP.GE.U32.AND P0, PT, R13.reuse, R12, PT ;  /* 0x0000000c0d00720c */ /* 0x040fe40003f06070 */
[----:B------:R-:W-:Y:S01]  /*0740*/  ISETP.GT.U32.AND P4, PT, R12, R13, PT ;  /* 0x0000000d0c00720c */ /* 0x000fe20003f84070 */
[----:B------:R-:W-:-:S05]  /*0750*/  IMAD.IADD R12, R13, 0x1, -R12 ;  /* 0x000000010d0c7824 */ /* 0x000fca00078e0a0c */
[----:B------:R-:W-:Y:S02]  /*0760*/  SEL R12, R12, R13, !P4 ;  /* 0x0000000d0c0c7207 */ /* 0x000fe40006000000 */
[----:B------:R-:W-:-:S03]  /*0770*/  LOP3.LUT R13, RZ, R0, RZ, 0x33, !PT ;  /* 0x00000000ff0d7212 */ /* 0x000fc600078e33ff */
[----:B------:R-:W-:Y:S01]  /*0780*/  @P0 VIADD R11, R11, 0x1 ;  /* 0x000000010b0b0836 */ /* 0x000fe20000000000 */
[----:B------:R-:W-:Y:S01]  /*0790*/  FSETP.GT.FTZ.AND P0, PT, |R5|, 8.50705917302346158658e+37, PT ;  /* 0x7e8000000500780b */ /* 0x000fe20003f14200 */
[----:B------:R-:W-:Y:S01]  /*07a0*/  @!P1 IMAD.MOV R12, RZ, RZ, -R12 ;  /* 0x000000ffff0c9224 */ /* 0x000fe200078e0a0c */
[----:B------:R-:W-:Y:S01]  /*07b0*/  FSETP.GT.FTZ.AND P1, PT, |R4|, 8.50705917302346158658e+37, PT ;  /* 0x7e8000000400780b */ /* 0x000fe20003f34200 */
[----:B------:R-:W-:-:S03]  /*07c0*/  IMAD.MOV.U32 R16, RZ, RZ, R11 ;  /* 0x000000ffff107224 */ /* 0x000fc600078e000b */
[----:B------:R-:W-:Y:S01]  /*07d0*/  SEL R10, R13, R12, !P3 ;  /* 0x0000000c0d0a7207 */ /* 0x000fe20005800000 */
[----:B------:R-:W-:-:S05]  /*07e0*/  @!P2 IMAD.MOV R16, RZ, RZ, -R16 ;  /* 0x000000ffff10a224 */ /* 0x000fca00078e0a10 */
[----:B------:R-:W-:Y:S01]  /*07f0*/  SEL R13, R13, R16, !P3 ;  /* 0x000000100d0d7207 */ /* 0x000fe20005800000 */
[----:B------:R-:W5:Y:S08]  /*0800*/  I2F.F64 R10, R10 ;  /* 0x0000000a000a7312 */ /* 0x000f700000201c00 */
[----:B------:R-:W2:Y:S01]  /*0810*/  I2F.F64 R12, R13 ;  /* 0x0000000d000c7312 */ /* 0x000ea20000201c00 */
[----:B-----5:R-:W-:-:S02]  /*0820*/  DADD R18, R6, -R10 ;  /* 0x0000000006127229 */ /* 0x020fc4000000080a */
[----:B--2---:R-:W-:-:S05]  /*0830*/  DADD R16, R8, -R12 ;  /* 0x0000000008107229 */ /* 0x004fca000000080c */
[----:B---3--:R-:W0:Y:S02]  /*0840*/  F2F.F64.F32 R14, R14 ;  /* 0x0000000e000e7310 */ /* 0x008e240000201800 */
[C---:B0-----:R-:W-:Y:S02]  /*0850*/  DMUL R18, R14.reuse, R18 ;  /* 0x000000120e127228 */ /* 0x041fe40000000000 */
[----:B------:R-:W-:Y:S01]  /*0860*/  DMUL R24, R14, R16 ;  /* 0x000000100e187228 */ /* 0x000fe20000000000 */
[----:B------:R-:W-:Y:S01]  /*0870*/  FMUL.FTZ R16, R5, 0.25 ;  /* 0x3e80000005107820 */ /* 0x000fe20000410000 */
[----:B------:R-:W-:-:S04]  /*0880*/  FMUL.FTZ R15, R4, 0.25 ;  /* 0x3e800000040f7820 */ /* 0x000fc80000410000 */
[----:B-1----:R-:W-:Y:S02]  /*0890*/  FSEL R27, R16, R5, P0 ;  /* 0x00000005101b7208 */ /* 0x002fe40000000000 */
[----:B------:R-:W0:Y:S01]  /*08a0*/  F2F.F32.F64 R18, R18 ;  /* 0x0000001200127310 */ /* 0x000e220000301000 */
[----:B------:R-:W-:-:S07]  /*08b0*/  FSEL R28, R15, R4, P1 ;  /* 0x000000040f1c7208 */ /* 0x000fce0000800000 */
[----:B------:R-:W1:Y:S01]  /*08c0*/  F2F.F32.F64 R24, R24 ;  /* 0x0000001800187310 */ /* 0x000e620000301000 */
[----:B0-----:R-:W-:-:S07]  /*08d0*/  @P0 FMUL.FTZ R18, R18, 0.25 ;  /* 0x3e80000012120820 */ /* 0x001fce0000410000 */
[----:B------:R-:W0:Y:S01]  /*08e0*/  MUFU.RCP R27, R27 ;  /* 0x0000001b001b7308 */ /* 0x000e220000001000 */
[----:B------:R-:W-:Y:S01]  /*08f0*/  ISETP.GT.AND P0, PT, R26, RZ, PT ;  /* 0x000000ff1a00720c */ /* 0x000fe20003f04270 */
[----:B-1----:R-:W-:-:S06]  /*0900*/  @P1 FMUL.FTZ R24, R24, 0.25 ;  /* 0x3e80000018181820 */ /* 0x002fcc0000410000 */
[----:B------:R-:W1:Y:S08]  /*0910*/  MUFU.RCP R29, R28 ;  /* 0x0000001c001d7308 */ /* 0x000e700000001000 */
[----:B------:R-:W-:Y:S01]  /*0920*/  F2F.F64.F32 R14, R23 ;  /* 0x00000017000e7310 */ /* 0x000fe20000201800 */
[----:B0-----:R-:W-:-:S07]  /*0930*/  FMUL.FTZ R20, R27, R18 ;  /* 0x000000121b147220 */ /* 0x001fce0000410000 */
[----:B------:R-:W-:Y:S01]  /*0940*/  F2F.F64.F32 R16, R22 ;  /* 0x0000001600107310 */ /* 0x000fe20000201800 */
[----:B-1----:R-:W-:-:S07]  /*0950*/  FMUL.FTZ R18, R29, R24 ;  /* 0x000000181d127220 */ /* 0x002fce0000410000 */
[----:B------:R-:W0:Y:S08]  /*0960*/  F2F.F64.F32 R20, R20 ;  /* 0x0000001400147310 */ /* 0x000e300000201800 */
[----:B------:R-:W1:Y:S01]  /*0970*/  F2F.F64.F32 R18, R18 ;  /* 0x0000001200127310 */ /* 0x000e620000201800 */
[----:B0-----:R-:W-:Y:S02]  /*0980*/  DADD R14, R20, -R14 ;  /* 0x00000000140e7229 */ /* 0x001fe4000000080e */
[----:B-1----:R-:W-:Y:S01]  /*0990*/  DADD R16, R18, -R16 ;  /* 0x0000000012107229 */ /* 0x002fe20000000810 */
[----:B------:R-:W-:Y:S10]  /*09a0*/  @!P0 BRA `(.L_x_12) ;  /* 0x0000000000688947 */ /* 0x000ff40003800000 */
[----:B------:R-:W0:Y:S02]  /*09b0*/  LDC.64 R20, c[0x0][0x3b0] ;  /* 0x0000ec00ff147b82 */ /* 0x000e240000000a00 */
[----:B0-----:R-:W2:Y:S01]  /*09c0*/  LDG.E R18, desc[UR8][R20.64] ;  /* 0x0000000814127981 */ /* 0x001ea2000c1e1900 */
[----:B------:R-:W-:Y:S01]  /*09d0*/  BSSY.RECONVERGENT B0, `(.L_x_13) ;  /* 0x0000016000007945 */ /* 0x000fe20003800200 */
[----:B------:R-:W-:Y:S01]  /*09e0*/  IMAD.MOV.U32 R27, RZ, RZ, RZ ;  /* 0x000000ffff1b7224 */ /* 0x000fe200078e00ff */
[----:B------:R-:W-:Y:S01]  /*09f0*/  MOV R24, R16 ;  /* 0x0000001000187202 */ /* 0x000fe20000000f00 */
[----:B------:R-:W-:Y:S02]  /*0a00*/  IMAD.MOV.U32 R22, RZ, RZ, R14 ;  /* 0x000000ffff167224 */ /* 0x000fe400078e000e */
[----:B------:R-:W-:Y:S02]  /*0a10*/  IMAD.MOV.U32 R23, RZ, RZ, R15 ;  /* 0x000000ffff177224 */ /* 0x000fe400078e000f */
[----:B------:R-:W-:Y:S01]  /*0a20*/  IMAD.MOV.U32 R25, RZ, RZ, R17 ;  /* 0x000000ffff197224 */ /* 0x000fe200078e0011 */
[----:B--2---:R-:W0:Y:S06]  /*0a30*/  F2F.F64.F32 R18, R18 ;  /* 0x0000001200127310 */ /* 0x004e2c0000201800 */
.L_x_15:
        /* <DEDUP_REMOVED lines=15> */
.L_x_14:
[----:B------:R-:W-:Y:S05]  /*0b30*/  BSYNC.RECONVERGENT B0 ;  /* 0x0000000000007941 */ /* 0x000fea0003800200 */
.L_x_13:
[----:B------:R-:W-:Y:S05]  /*0b40*/  BRA `(.L_x_16) ;  /* 0x0000000000047947 */ /* 0x000fea0003800000 */
.L_x_12:
[----:B------:R-:W-:-:S07]  /*0b50*/  IMAD.MOV.U32 R27, RZ, RZ, RZ ;  /* 0x000000ffff1b7224 */ /* 0x000fce00078e00ff */
.L_x_16:
        /* <DEDUP_REMOVED lines=17> */
.L_x_18:
        /* <DEDUP_REMOVED lines=9> */
.L_x_28:


//--------------------- .text.ship                --------------------------
	.section	.text.ship,"ax",@progbits
	.align	128
.text.ship:
        .type           ship,@function
        .size           ship,(.L_x_29 - ship)
        .other          ship,@"STO_CUDA_ENTRY STV_DEFAULT"
ship:
        /* <DEDUP_REMOVED lines=86> */
.L_x_24:
        /* <DEDUP_REMOVED lines=78> */
.L_x_22:
[----:B------:R-:W-:-:S08]  /*0a40*/  DMUL R20, |R24|, |R22| ;  /* 0x4000001618147228 */ /* 0x000fd00000000200 */
[C---:B------:R-:W-:Y:S02]  /*0a50*/  DFMA R20, |R24|.reuse, |R22|, R20 ;  /* 0x400000161814722b */ /* 0x040fe40000000214 */
        /* <DEDUP_REMOVED lines=13> */
.L_x_21:
[----:B------:R-:W-:Y:S05]  /*0b30*/  BSYNC.RECONVERGENT B0 ;  /* 0x0000000000007941 */ /* 0x000fea0003800200 */
.L_x_20:
[----:B------:R-:W-:Y:S05]  /*0b40*/  BRA `(.L_x_23) ;  /* 0x0000000000047947 */ /* 0x000fea0003800000 */
.L_x_19:
[----:B------:R-:W-:-:S07]  /*0b50*/  IMAD.MOV.U32 R27, RZ, RZ, RZ ;  /* 0x000000ffff1b7224 */ /* 0x000fce00078e00ff */
.L_x_23:
        /* <DEDUP_REMOVED lines=17> */
.L_x_25:
        /* <DEDUP_REMOVED lines=9> */
.L_x_29:


//--------------------- .nv.shared.reserved.0     --------------------------
	.section	.nv.shared.reserved.0,"aw",@nobits
	.weak		__nv_reservedSMEM_offset_0_alias
	.size		__nv_reservedSMEM_offset_0_alias, 0, 64
	.other		__nv_reservedSMEM_offset_0_alias,@"STO_CUDA_RESERVED_SHARED STV_DEFAULT"
__nv_reservedSMEM_offset_0_alias:
	.zero		0
	.zero		64


//--------------------- .nv.constant0.fern        --------------------------
	.section	.nv.constant0.fern,"a",@progbits
	.sectionflags	@""
	.align	4
.nv.constant0.fern:
	.zero		944


//--------------------- .nv.constant0.julia       --------------------------
	.section	.nv.constant0.julia,"a",@progbits
	.sectionflags	@""
	.align	4
.nv.constant0.julia:
	.zero		976


//--------------------- .nv.constant0.mandelbrot  --------------------------
	.section	.nv.constant0.mandelbrot,"a",@progbits
	.sectionflags	@""
	.align	4
.nv.constant0.mandelbrot:
	.zero		960


//--------------------- .nv.constant0.ship        --------------------------
	.section	.nv.constant0.ship,"a",@progbits
	.sectionflags	@""
	.align	4
.nv.constant0.ship:
	.zero		960


//--------------------- SYMBOLS --------------------------

	.type		.nv.reservedSmem.offset0,@object
	.size		.nv.reservedSmem.offset0,0x4
